def matmul_kernel(
    a_ptr,
    b_ptr,
    c_ptr,
    M,
    N,
    K,
    stride_am,
    stride_ak,
    stride_bk,
    stride_bn,
    stride_cm,
    stride_cn,
    BLOCK_M: tl.constexpr,
    BLOCK_N: tl.constexpr,
    BLOCK_K: tl.constexpr,
    GROUP_M: tl.constexpr,
):
    pid = tl.program_id(axis=0)
    num_pid_m = tl.cdiv(M, BLOCK_M)
    num_pid_n = tl.cdiv(N, BLOCK_N)
    num_pid_in_group = GROUP_M * num_pid_n
    group_id = pid // num_pid_in_group
    first_pid_m = group_id * GROUP_M
    group_size_m = min(num_pid_m - first_pid_m, GROUP_M)
    pid_m = first_pid_m + ((pid % num_pid_in_group) % group_size_m)
    pid_n = (pid % num_pid_in_group) // group_size_m

    offs_am = (pid_m * BLOCK_M + tl.arange(0, BLOCK_M)) % M
    offs_bn = (pid_n * BLOCK_N + tl.arange(0, BLOCK_N)) % N
    offs_k = tl.arange(0, BLOCK_K)
    a_ptrs = a_ptr + offs_am[:, None] * stride_am + offs_k[None, :] * stride_ak
    b_ptrs = b_ptr + offs_k[:, None] * stride_bk + offs_bn[None, :] * stride_bn

    acc = tl.zeros((BLOCK_M, BLOCK_N), dtype=tl.float32)
    for kk in range(0, tl.cdiv(K, BLOCK_K)):
        a = tl.load(a_ptrs, mask=offs_k[None, :] < K - kk * BLOCK_K, other=0.0)
        b = tl.load(b_ptrs, mask=offs_k[:, None] < K - kk * BLOCK_K, other=0.0)
        acc = tl.dot(a, b, acc)
        a_ptrs += BLOCK_K * stride_ak
        b_ptrs += BLOCK_K * stride_bk

    c = acc.to(c_ptr.dtype.element_ty)
    offs_cm = pid_m * BLOCK_M + tl.arange(0, BLOCK_M)
    offs_cn = pid_n * BLOCK_N + tl.arange(0, BLOCK_N)
    c_ptrs = c_ptr + offs_cm[:, None] * stride_cm + offs_cn[None, :] * stride_cn
    mask = (offs_cm[:, None] < M) & (offs_cn[None, :] < N)
    tl.store(c_ptrs, c, mask=mask)

# config = {"BLOCK_K": 64, "BLOCK_M": 128, "BLOCK_N": 64, "GROUP_M": 1, "arch": "sm_80", "dtype": "bf16", "num_ctas": 1, "num_stages": 3, "num_warps": 4}
# arch = sm_80


// ===== COMPILED SASS (sm_80) =====

	.target	sm_80

	.elftype	@"ET_EXEC"


//--------------------- .note.nv.tkinfo           --------------------------
	.section	.note.nv.tkinfo,"",@"SHT_NOTE"
	.sectionflags	@"SHF_NOTE_NV_TKINFO"
	.tkinfo
        /*0018*/ 	.word	0x00000002
        /*0030*/ 	.string	""
        /*0030*/ 	.string	"ptxas"
        /*0030*/ 	.string	"Cuda compilation tools, release 13.0, V13.0.88"
        /*0030*/ 	.string	"Build cuda_13.0.r13.0/compiler.36424714_0"
        /*0030*/ 	.string	"-v  -suppress-debug-info  -lineinfo  -arch sm_80 "



//--------------------- .note.nv.cuinfo           --------------------------
	.section	.note.nv.cuinfo,"",@"SHT_NOTE"
	.sectionflags	@"SHF_NOTE_NV_CUINFO"
        /*0018*/ 	.short	0x0002
        /*001a*/ 	.short	0x0050
        /*001c*/ 	.short	0x0082
	.zero		2


//--------------------- .nv.info                  --------------------------
	.section	.nv.info,"",@"SHT_CUDA_INFO"
	.align	4


	//----- nvinfo : EIATTR_REGCOUNT
	.align		4
        /*0000*/ 	.byte	0x04, 0x2f
        /*0002*/ 	.short	(.L_1 - .L_0)
	.align		4
.L_0:
        /*0004*/ 	.word	index@(matmul_kernel)
        /*0008*/ 	.word	0x000000ff


	//----- nvinfo : EIATTR_FRAME_SIZE
	.align		4
.L_1:
        /*000c*/ 	.byte	0x04, 0x11
        /*000e*/ 	.short	(.L_3 - .L_2)
	.align		4
.L_2:
        /*0010*/ 	.word	index@(matmul_kernel)
        /*0014*/ 	.word	0x00000000


	//----- nvinfo : EIATTR_MIN_STACK_SIZE
	.align		4
.L_3:
        /*0018*/ 	.byte	0x04, 0x12
        /*001a*/ 	.short	(.L_5 - .L_4)
	.align		4
.L_4:
        /*001c*/ 	.word	index@(matmul_kernel)
        /*0020*/ 	.word	0x00000000
.L_5:


//--------------------- .nv.info.matmul_kernel    --------------------------
	.section	.nv.info.matmul_kernel,"",@"SHT_CUDA_INFO"
	.sectionflags	@""
	.align	4


	//----- nvinfo : EIATTR_CUDA_API_VERSION
	.align		4
        /*0000*/ 	.byte	0x04, 0x37
        /*0002*/ 	.short	(.L_7 - .L_6)
.L_6:
        /*0004*/ 	.word	0x00000082


	//----- nvinfo : EIATTR_SW2861232_WAR
	.align		4
.L_7:
        /*0008*/ 	.byte	0x01, 0x35
	.zero		2


	//----- nvinfo : EIATTR_PARAM_CBANK
	.align		4
        /*000c*/ 	.byte	0x04, 0x0a
        /*000e*/ 	.short	(.L_9 - .L_8)
	.align		4
.L_8:
        /*0010*/ 	.word	index@(.nv.constant0.matmul_kernel)
        /*0014*/ 	.short	0x0160
        /*0016*/ 	.short	0x0050


	//----- nvinfo : EIATTR_CBANK_PARAM_SIZE
	.align		4
.L_9:
        /*0018*/ 	.byte	0x03, 0x19
        /*001a*/ 	.short	0x0050


	//----- nvinfo : EIATTR_KPARAM_INFO
	.align		4
        /*001c*/ 	.byte	0x04, 0x17
        /*001e*/ 	.short	(.L_11 - .L_10)
.L_10:
        /*0020*/ 	.word	0x00000000
        /*0024*/ 	.short	0x000d
        /*0026*/ 	.short	0x0048
        /*0028*/ 	.byte	0x00, 0xf4, 0x21, 0x00


	//----- nvinfo : EIATTR_KPARAM_INFO
	.align		4
.L_11:
        /*002c*/ 	.byte	0x04, 0x17
        /*002e*/ 	.short	(.L_13 - .L_12)
.L_12:
        /*0030*/ 	.word	0x00000000
        /*0034*/ 	.short	0x000c
        /*0036*/ 	.short	0x0040
        /*0038*/ 	.byte	0x00, 0xf4, 0x21, 0x00


	//----- nvinfo : EIATTR_KPARAM_INFO
	.align		4
.L_13:
        /*003c*/ 	.byte	0x04, 0x17
        /*003e*/ 	.short	(.L_15 - .L_14)
.L_14:
        /*0040*/ 	.word	0x00000000
        /*0044*/ 	.short	0x000b
        /*0046*/ 	.short	0x0038
        /*0048*/ 	.byte	0x00, 0xf0, 0x11, 0x00


	//----- nvinfo : EIATTR_KPARAM_INFO
	.align		4
.L_15:
        /*004c*/ 	.byte	0x04, 0x17
        /*004e*/ 	.short	(.L_17 - .L_16)
.L_16:
        /*0050*/ 	.word	0x00000000
        /*0054*/ 	.short	0x000a
        /*0056*/ 	.short	0x0034
        /*0058*/ 	.byte	0x00, 0xf0, 0x11, 0x00


	//----- nvinfo : EIATTR_KPARAM_INFO
	.align		4
.L_17:
        /*005c*/ 	.byte	0x04, 0x17
        /*005e*/ 	.short	(.L_19 - .L_18)
.L_18:
        /*0060*/ 	.word	0x00000000
        /*0064*/ 	.short	0x0009
        /*0066*/ 	.short	0x0030
        /*0068*/ 	.byte	0x00, 0xf0, 0x11, 0x00


	//----- nvinfo : EIATTR_KPARAM_INFO
	.align		4
.L_19:
        /*006c*/ 	.byte	0x04, 0x17
        /*006e*/ 	.short	(.L_21 - .L_20)
.L_20:
        /*0070*/ 	.word	0x00000000
        /*0074*/ 	.short	0x0008
        /*0076*/ 	.short	0x002c
        /*0078*/ 	.byte	0x00, 0xf0, 0x11, 0x00


	//----- nvinfo : EIATTR_KPARAM_INFO
	.align		4
.L_21:
        /*007c*/ 	.byte	0x04, 0x17
        /*007e*/ 	.short	(.L_23 - .L_22)
.L_22:
        /*0080*/ 	.word	0x00000000
        /*0084*/ 	.short	0x0007
        /*0086*/ 	.short	0x0028
        /*0088*/ 	.byte	0x00, 0xf0, 0x11, 0x00


	//----- nvinfo : EIATTR_KPARAM_INFO
	.align		4
.L_23:
        /*008c*/ 	.byte	0x04, 0x17
        /*008e*/ 	.short	(.L_25 - .L_24)
.L_24:
        /*0090*/ 	.word	0x00000000
        /*0094*/ 	.short	0x0006
        /*0096*/ 	.short	0x0024
        /*0098*/ 	.byte	0x00, 0xf0, 0x11, 0x00


	//----- nvinfo : EIATTR_KPARAM_INFO
	.align		4
.L_25:
        /*009c*/ 	.byte	0x04, 0x17
        /*009e*/ 	.short	(.L_27 - .L_26)
.L_26:
        /*00a0*/ 	.word	0x00000000
        /*00a4*/ 	.short	0x0005
        /*00a6*/ 	.short	0x0020
        /*00a8*/ 	.byte	0x00, 0xf0, 0x11, 0x00


	//----- nvinfo : EIATTR_KPARAM_INFO
	.align		4
.L_27:
        /*00ac*/ 	.byte	0x04, 0x17
        /*00ae*/ 	.short	(.L_29 - .L_28)
.L_28:
        /*00b0*/ 	.word	0x00000000
        /*00b4*/ 	.short	0x0004
        /*00b6*/ 	.short	0x001c
        /*00b8*/ 	.byte	0x00, 0xf0, 0x11, 0x00


	//----- nvinfo : EIATTR_KPARAM_INFO
	.align		4
.L_29:
        /*00bc*/ 	.byte	0x04, 0x17
        /*00be*/ 	.short	(.L_31 - .L_30)
.L_30:
        /*00c0*/ 	.word	0x00000000
        /*00c4*/ 	.short	0x0003
        /*00c6*/ 	.short	0x0018
        /*00c8*/ 	.byte	0x00, 0xf0, 0x11, 0x00


	//----- nvinfo : EIATTR_KPARAM_INFO
	.align		4
.L_31:
        /*00cc*/ 	.byte	0x04, 0x17
        /*00ce*/ 	.short	(.L_33 - .L_32)
.L_32:
        /*00d0*/ 	.word	0x00000000
        /*00d4*/ 	.short	0x0002
        /*00d6*/ 	.short	0x0010
        /*00d8*/ 	.byte	0x00, 0xf4, 0x21, 0x00


	//----- nvinfo : EIATTR_KPARAM_INFO
	.align		4
.L_33:
        /*00dc*/ 	.byte	0x04, 0x17
        /*00de*/ 	.short	(.L_35 - .L_34)
.L_34:
        /*00e0*/ 	.word	0x00000000
        /*00e4*/ 	.short	0x0001
        /*00e6*/ 	.short	0x0008
        /*00e8*/ 	.byte	0x00, 0xf4, 0x21, 0x00


	//----- nvinfo : EIATTR_KPARAM_INFO
	.align		4
.L_35:
        /*00ec*/ 	.byte	0x04, 0x17
        /*00ee*/ 	.short	(.L_37 - .L_36)
.L_36:
        /*00f0*/ 	.word	0x00000000
        /*00f4*/ 	.short	0x0000
        /*00f6*/ 	.short	0x0000
        /*00f8*/ 	.byte	0x00, 0xf4, 0x21, 0x00


	//----- nvinfo : EIATTR_MAXREG_COUNT
	.align		4
.L_37:
        /*00fc*/ 	.byte	0x03, 0x1b
        /*00fe*/ 	.short	0x00ff


	//----- nvinfo : EIATTR_NUM_BARRIERS
	.align		4
        /*0100*/ 	.byte	0x02, 0x4c
        /*0102*/ 	.byte	0x01
	.zero		1


	//----- nvinfo : EIATTR_MERCURY_ISA_VERSION
	.align		4
        /*0104*/ 	.byte	0x03, 0x5f
        /*0106*/ 	.short	0x0000


	//----- nvinfo : EIATTR_EXIT_INSTR_OFFSETS
	.align		4
        /*0108*/ 	.byte	0x04, 0x1c
        /*010a*/ 	.short	(.L_39 - .L_38)


	//   ....[0]....
.L_38:
        /*010c*/ 	.word	0x00007ae0


	//   ....[1]....
        /*0110*/ 	.word	0x00007b10


	//----- nvinfo : EIATTR_REQNTID
	.align		4
.L_39:
        /*0114*/ 	.byte	0x04, 0x10
        /*0116*/ 	.short	(.L_41 - .L_40)
.L_40:
        /*0118*/ 	.word	0x00000080
        /*011c*/ 	.word	0x00000001
        /*0120*/ 	.word	0x00000001
.L_41:


//--------------------- .nv.callgraph             --------------------------
	.section	.nv.callgraph,"",@"SHT_CUDA_CALLGRAPH"
	.align	4
	.sectionentsize	8
	.align		4
        /*0000*/ 	.word	0x00000000
	.align		4
        /*0004*/ 	.word	0xffffffff
	.align		4
        /*0008*/ 	.word	0x00000000
	.align		4
        /*000c*/ 	.word	0xfffffffe
	.align		4
        /*0010*/ 	.word	0x00000000
	.align		4
        /*0014*/ 	.word	0xfffffffd
	.align		4
        /*0018*/ 	.word	0x00000000
	.align		4
        /*001c*/ 	.word	0xfffffffc


//--------------------- .nv.rel.action            --------------------------
	.section	.nv.rel.action,"",@"SHT_CUDA_RELOCINFO"
	.align	8
	.sectionentsize	8
        /*0000*/ 	.byte	0x73, 0x00, 0x00, 0x00, 0x00, 0x00, 0x00, 0x00, 0x00, 0x00, 0x00, 0x11, 0x25, 0x00, 0x05, 0x36


//--------------------- .nv.constant0.matmul_kernel --------------------------
	.section	.nv.constant0.matmul_kernel,"a",@progbits
	.sectionflags	@""
	.align	4
.nv.constant0.matmul_kernel:
	.zero		432


//--------------------- .text.matmul_kernel       --------------------------
	.section	.text.matmul_kernel,"ax",@progbits
	.sectioninfo	@"SHI_REGISTERS=255"
	.align	128
        .global         matmul_kernel
        .type           matmul_kernel,@function
        .size           matmul_kernel,(.L_x_5 - matmul_kernel)
        .other          matmul_kernel,@"STO_CUDA_ENTRY STV_DEFAULT"
matmul_kernel:
.text.matmul_kernel:
[----:B------:R-:W-:Y:S02]  /*0000*/  IMAD.MOV.U32 R1, RZ, RZ, c[0x0][0x28] ;  /* 0x00000a00ff017624 */ /* 0x000fe400078e00ff */
[----:B------:R-:W-:Y:S01]  /*0010*/  IMAD.MOV.U32 R0, RZ, RZ, c[0x0][0x17c] ;  /* 0x00005f00ff007624 */ /* 0x000fe200078e00ff */
[----:B------:R-:W0:Y:S01]  /*0020*/  S2R R5, SR_CTAID.X ;  /* 0x0000000000057919 */ /* 0x000e220000002500 */
[----:B------:R-:W-:Y:S01]  /*0030*/  IMAD.MOV.U32 R210, RZ, RZ, c[0x0][0x180] ;  /* 0x00006000ffd27624 */ /* 0x000fe200078e00ff */
[----:B------:R-:W-:Y:S02]  /*0040*/  ULDC.64 UR4, c[0x0][0x118] ;  /* 0x0000460000047ab9 */ /* 0x000fe40000000a00 */
[----:B------:R-:W-:Y:S01]  /*0050*/  IADD3 R0, R0, 0x3f, RZ ;  /* 0x0000003f00007810 */ /* 0x000fe20007ffe0ff */
[----:B------:R-:W1:Y:S01]  /*0060*/  S2R R55, SR_TID.X ;  /* 0x0000000000377919 */ /* 0x000e620000002100 */
[----:B------:R-:W-:Y:S02]  /*0070*/  IADD3 R210, R210, 0x3f, RZ ;  /* 0x0000003fd2d27810 */ /* 0x000fe40007ffe0ff */
[----:B------:R-:W-:-:S04]  /*0080*/  SHF.R.S32.HI R3, RZ, 0x1f, R0 ;  /* 0x0000001fff037819 */ /* 0x000fc80000011400 */
[----:B------:R-:W-:-:S04]  /*0090*/  LEA.HI R3, R3, R0, RZ, 0x6 ;  /* 0x0000000003037211 */ /* 0x000fc800078f30ff */
[----:B------:R-:W-:-:S04]  /*00a0*/  SHF.R.S32.HI R4, RZ, 0x6, R3 ;  /* 0x00000006ff047819 */ /* 0x000fc80000011403 */
[-C--:B------:R-:W-:Y:S02]  /*00b0*/  IABS R7, R4.reuse ;  /* 0x0000000400077213 */ /* 0x080fe40000000000 */
[----:B------:R-:W-:Y:S02]  /*00c0*/  IABS R10, R4 ;  /* 0x00000004000a7213 */ /* 0x000fe40000000000 */
[----:B------:R-:W2:Y:S01]  /*00d0*/  I2F.RP R0, R7 ;  /* 0x0000000700007306 */ /* 0x000ea20000209400 */
[----:B0-----:R-:W-:Y:S02]  /*00e0*/  IABS R8, R5 ;  /* 0x0000000500087213 */ /* 0x001fe40000000000 */
[----:B-1----:R-:W-:-:S05]  /*00f0*/  LOP3.LUT R53, R55, 0x7f, RZ, 0xc0, !PT ;  /* 0x0000007f37357812 */ /* 0x002fca00078ec0ff */
[----:B--2---:R-:W0:Y:S02]  /*0100*/  MUFU.RCP R0, R0 ;  /* 0x0000000000007308 */ /* 0x004e240000001000 */
[----:B0-----:R-:W-:Y:S01]  /*0110*/  IADD3 R2, R0, 0xffffffe, RZ ;  /* 0x0ffffffe00027810 */ /* 0x001fe20007ffe0ff */
[----:B------:R-:W-:-:S05]  /*0120*/  IMAD.MOV R0, RZ, RZ, -R10 ;  /* 0x000000ffff007224 */ /* 0x000fca00078e0a0a */
[----:B------:R0:W1:Y:S02]  /*0130*/  F2I.FTZ.U32.TRUNC.NTZ R3, R2 ;  /* 0x0000000200037305 */ /* 0x000064000021f000 */
[----:B0-----:R-:W-:Y:S02]  /*0140*/  IMAD.MOV.U32 R2, RZ, RZ, RZ ;  /* 0x000000ffff027224 */ /* 0x001fe400078e00ff */
[----:B-1----:R-:W-:-:S04]  /*0150*/  IMAD.MOV R6, RZ, RZ, -R3 ;  /* 0x000000ffff067224 */ /* 0x002fc800078e0a03 */
[----:B------:R-:W-:Y:S02]  /*0160*/  IMAD R9, R6, R7, RZ ;  /* 0x0000000706097224 */ /* 0x000fe400078e02ff */
[----:B------:R-:W-:Y:S02]  /*0170*/  IMAD.MOV.U32 R6, RZ, RZ, R8 ;  /* 0x000000ffff067224 */ /* 0x000fe400078e0008 */
[----:B------:R-:W-:-:S06]  /*0180*/  IMAD.HI.U32 R3, R3, R9, R2 ;  /* 0x0000000903037227 */ /* 0x000fcc00078e0002 */
[----:B------:R-:W-:-:S04]  /*0190*/  IMAD.HI.U32 R3, R3, R6, RZ ;  /* 0x0000000603037227 */ /* 0x000fc800078e00ff */
[----:B------:R-:W-:-:S05]  /*01a0*/  IMAD R0, R3, R0, R6 ;  /* 0x0000000003007224 */ /* 0x000fca00078e0206 */
[----:B------:R-:W-:-:S13]  /*01b0*/  ISETP.GT.U32.AND P1, PT, R7, R0, PT ;  /* 0x000000000700720c */ /* 0x000fda0003f24070 */
[----:B------:R-:W-:Y:S01]  /*01c0*/  @!P1 IMAD.IADD R0, R0, 0x1, -R7 ;  /* 0x0000000100009824 */ /* 0x000fe200078e0a07 */
[----:B------:R-:W-:Y:S02]  /*01d0*/  @!P1 IADD3 R3, R3, 0x1, RZ ;  /* 0x0000000103039810 */ /* 0x000fe40007ffe0ff */
[----:B------:R-:W-:Y:S02]  /*01e0*/  ISETP.NE.AND P1, PT, R4, RZ, PT ;  /* 0x000000ff0400720c */ /* 0x000fe40003f25270 */
[----:B------:R-:W-:Y:S02]  /*01f0*/  ISETP.GE.U32.AND P0, PT, R0, R7, PT ;  /* 0x000000070000720c */ /* 0x000fe40003f06070 */
[----:B------:R-:W-:-:S04]  /*0200*/  LOP3.LUT R0, R5, R4, RZ, 0x3c, !PT ;  /* 0x0000000405007212 */ /* 0x000fc800078e3cff */
[----:B------:R-:W-:Y:S01]  /*0210*/  ISETP.GE.AND P2, PT, R0, RZ, PT ;  /* 0x000000ff0000720c */ /* 0x000fe20003f46270 */
[----:B------:R-:W-:-:S05]  /*0220*/  IMAD.MOV.U32 R0, RZ, RZ, c[0x0][0x178] ;  /* 0x00005e00ff007624 */ /* 0x000fca00078e00ff */
[----:B------:R-:W-:Y:S02]  /*0230*/  IADD3 R0, R0, 0x7f, RZ ;  /* 0x0000007f00007810 */ /* 0x000fe40007ffe0ff */
[----:B------:R-:W-:-:S05]  /*0240*/  @P0 IADD3 R3, R3, 0x1, RZ ;  /* 0x0000000103030810 */ /* 0x000fca0007ffe0ff */
[----:B------:R-:W-:Y:S01]  /*0250*/  IMAD.MOV.U32 R220, RZ, RZ, R3 ;  /* 0x000000ffffdc7224 */ /* 0x000fe200078e0003 */
[----:B------:R-:W-:-:S03]  /*0260*/  SHF.R.S32.HI R3, RZ, 0x1f, R0 ;  /* 0x0000001fff037819 */ /* 0x000fc60000011400 */
[----:B------:R-:W-:Y:S01]  /*0270*/  @!P2 IMAD.MOV R220, RZ, RZ, -R220 ;  /* 0x000000ffffdca224 */ /* 0x000fe200078e0adc */
[----:B------:R-:W-:Y:S02]  /*0280*/  LEA.HI R3, R3, R0, RZ, 0x7 ;  /* 0x0000000003037211 */ /* 0x000fe400078f38ff */
[----:B------:R-:W-:-:S04]  /*0290*/  @!P1 LOP3.LUT R220, RZ, R4, RZ, 0x33, !PT ;  /* 0x00000004ffdc9212 */ /* 0x000fc800078e33ff */
[----:B------:R-:W-:Y:S01]  /*02a0*/  LEA.HI.SX32 R3, R3, -R220, 0x19 ;  /* 0x800000dc03037211 */ /* 0x000fe200078fcaff */
[----:B------:R-:W-:-:S03]  /*02b0*/  IMAD.MOV R6, RZ, RZ, -R220 ;  /* 0x000000ffff067224 */ /* 0x000fc600078e0adc */
[----:B------:R-:W-:Y:S01]  /*02c0*/  IMNMX R9, R3, 0x1, PT ;  /* 0x0000000103097817 */ /* 0x000fe20003800200 */
[----:B------:R-:W-:-:S03]  /*02d0*/  IMAD R6, R4, R6, R5 ;  /* 0x0000000604067224 */ /* 0x000fc600078e0205 */
[-C--:B------:R-:W-:Y:S02]  /*02e0*/  IABS R7, R9.reuse ;  /* 0x0000000900077213 */ /* 0x080fe40000000000 */
[----:B------:R-:W-:Y:S02]  /*02f0*/  IABS R10, R9 ;  /* 0x00000009000a7213 */ /* 0x000fe40000000000 */
[----:B------:R-:W0:Y:S08]  /*0300*/  I2F.RP R0, R7 ;  /* 0x0000000700007306 */ /* 0x000e300000209400 */
[----:B0-----:R-:W0:Y:S02]  /*0310*/  MUFU.RCP R0, R0 ;  /* 0x0000000000007308 */ /* 0x001e240000001000 */
[----:B0-----:R-:W-:Y:S01]  /*0320*/  IADD3 R2, R0, 0xffffffe, RZ ;  /* 0x0ffffffe00027810 */ /* 0x001fe20007ffe0ff */
[----:B------:R-:W-:-:S05]  /*0330*/  IMAD.MOV R0, RZ, RZ, -R10 ;  /* 0x000000ffff007224 */ /* 0x000fca00078e0a0a */
[----:B------:R0:W1:Y:S02]  /*0340*/  F2I.FTZ.U32.TRUNC.NTZ R3, R2 ;  /* 0x0000000200037305 */ /* 0x000064000021f000 */
[----:B0-----:R-:W-:Y:S02]  /*0350*/  IMAD.MOV.U32 R2, RZ, RZ, RZ ;  /* 0x000000ffff027224 */ /* 0x001fe400078e00ff */
[----:B-1----:R-:W-:-:S04]  /*0360*/  IMAD.MOV R8, RZ, RZ, -R3 ;  /* 0x000000ffff087224 */ /* 0x002fc800078e0a03 */
[----:B------:R-:W-:Y:S01]  /*0370*/  IMAD.MOV.U32 R4, RZ, RZ, R8 ;  /* 0x000000ffff047224 */ /* 0x000fe200078e0008 */
[----:B------:R-:W-:-:S03]  /*0380*/  IABS R8, R6 ;  /* 0x0000000600087213 */ /* 0x000fc60000000000 */
[----:B------:R-:W-:Y:S02]  /*0390*/  IMAD R5, R4, R7, RZ ;  /* 0x0000000704057224 */ /* 0x000fe400078e02ff */
[----:B------:R-:W-:Y:S02]  /*03a0*/  IMAD.MOV.U32 R4, RZ, RZ, R8 ;  /* 0x000000ffff047224 */ /* 0x000fe400078e0008 */
[----:B------:R-:W-:-:S04]  /*03b0*/  IMAD.HI.U32 R3, R3, R5, R2 ;  /* 0x0000000503037227 */ /* 0x000fc800078e0002 */
[----:B------:R-:W-:Y:S02]  /*03c0*/  IMAD.MOV.U32 R5, RZ, RZ, c[0x0][0x180] ;  /* 0x00006000ff057624 */ /* 0x000fe400078e00ff */
        /* <DEDUP_REMOVED lines=8> */
[----:B------:R-:W-:-:S07]  /*0450*/  ISETP.GE.AND P2, PT, R0, RZ, PT ;  /* 0x000000ff0000720c */ /* 0x000fce0003f46270 */
[----:B------:R-:W-:Y:S02]  /*0460*/  @P0 IADD3 R3, R3, 0x1, RZ ;  /* 0x0000000103030810 */ /* 0x000fe40007ffe0ff */
[----:B------:R-:W-:-:S04]  /*0470*/  ISETP.GT.AND P0, PT, R210, 0x3f, PT ;  /* 0x0000003fd200780c */ /* 0x000fc80003f04270 */
[----:B------:R-:W-:Y:S01]  /*0480*/  @!P2 IMAD.MOV R3, RZ, RZ, -R3 ;  /* 0x000000ffff03a224 */ /* 0x000fe200078e0a03 */
[----:B------:R-:W-:-:S05]  /*0490*/  @!P1 LOP3.LUT R3, RZ, R9, RZ, 0x33, !PT ;  /* 0x00000009ff039212 */ /* 0x000fca00078e33ff */
[----:B------:R-:W-:-:S04]  /*04a0*/  IMAD.MOV R0, RZ, RZ, -R3 ;  /* 0x000000ffff007224 */ /* 0x000fc800078e0a03 */
[----:B------:R-:W-:-:S04]  /*04b0*/  IMAD R0, R9, R0, R6 ;  /* 0x0000000009007224 */ /* 0x000fc800078e0206 */
[----:B------:R-:W-:Y:S02]  /*04c0*/  IMAD.IADD R220, R220, 0x1, R0 ;  /* 0x00000001dcdc7824 */ /* 0x000fe400078e0200 */
[----:B------:R-:W-:Y:S02]  /*04d0*/  IMAD.SHL.U32 R0, R3, 0x40, RZ ;  /* 0x0000004003007824 */ /* 0x000fe400078e00ff */
[----:B------:R-:W-:Y:S01]  /*04e0*/  IMAD R220, R220, 0x80, R53 ;  /* 0x00000080dcdc7824 */ /* 0x000fe200078e0235 */
[----:B------:R-:W-:Y:S05]  /*04f0*/  @P0 BRA `(.L_x_0) ;  /* 0x0000012000000947 */ /* 0x000fea0003800000 */
[----:B------:R-:W-:Y:S01]  /*0500*/  IMAD.SHL.U32 R221, R55, 0x20, RZ ;  /* 0x0000002037dd7824 */ /* 0x000fe200078e00ff */
[----:B------:R-:W-:Y:S01]  /*0510*/  CS2R R92, SRZ ;  /* 0x00000000005c7805 */ /* 0x000fe2000001ff00 */
        /* <DEDUP_REMOVED lines=15> */
[----:B------:R-:W-:Y:S05]  /*0610*/  BRA `(.L_x_1) ;  /* 0x0000589000007947 */ /* 0x000fea0003800000 */
.L_x_0:
[----:B------:R-:W-:Y:S01]  /*0620*/  IABS R3, c[0x0][0x17c] ;  /* 0x00005f0000037a13 */ /* 0x000fe20000000000 */
[C---:B------:R-:W-:Y:S01]  /*0630*/  IMAD.SHL.U32 R184, R55.reuse, 0x2, RZ ;  /* 0x0000000237b87824 */ /* 0x040fe200078e00ff */
[----:B------:R-:W-:Y:S01]  /*0640*/  SHF.R.S32.HI R7, RZ, 0x1f, R210 ;  /* 0x0000001fff077819 */ /* 0x000fe200000114d2 */
[C---:B------:R-:W-:Y:S01]  /*0650*/  IMAD.SHL.U32 R221, R55.reuse, 0x20, RZ ;  /* 0x0000002037dd7824 */ /* 0x040fe200078e00ff */
[----:B------:R-:W0:Y:S01]  /*0660*/  I2F.RP R2, R3 ;  /* 0x0000000300027306 */ /* 0x000e220000209400 */
[--C-:B------:R-:W-:Y:S01]  /*0670*/  SHF.R.U32.HI R6, RZ, 0x6, R55.reuse ;  /* 0x00000006ff067819 */ /* 0x100fe20000011637 */
[----:B------:R-:W-:Y:S01]  /*0680*/  IMAD.MOV.U32 R236, RZ, RZ, c[0x0][0x188] ;  /* 0x00006200ffec7624 */ /* 0x000fe200078e00ff */
[----:B------:R-:W-:Y:S01]  /*0690*/  LOP3.LUT R4, R55, 0x40, RZ, 0xc0, !PT ;  /* 0x0000004037047812 */ /* 0x000fe200078ec0ff */
[----:B------:R-:W-:Y:S01]  /*06a0*/  IMAD.MOV.U32 R218, RZ, RZ, c[0x0][0x18c] ;  /* 0x00006300ffda7624 */ /* 0x000fe200078e00ff */
[----:B------:R-:W-:Y:S01]  /*06b0*/  LOP3.LUT R11, R184, 0x10, RZ, 0xc0, !PT ;  /* 0x00000010b80b7812 */ /* 0x000fe200078ec0ff */
[C---:B------:R-:W-:Y:S01]  /*06c0*/  IMAD.SHL.U32 R235, R236.reuse, 0x40, RZ ;  /* 0x00000040eceb7824 */ /* 0x040fe200078e00ff */
[----:B------:R-:W-:Y:S01]  /*06d0*/  LEA.HI R210, R7, R210, RZ, 0x6 ;  /* 0x000000d207d27211 */ /* 0x000fe200078f30ff */
[----:B------:R-:W-:Y:S01]  /*06e0*/  IMAD R252, R236, 0x12, RZ ;  /* 0x00000012ecfc7824 */ /* 0x000fe200078e02ff */
[----:B------:R-:W-:Y:S01]  /*06f0*/  SGXT.U32 R7, R6, 0x1 ;  /* 0x000000010607781a */ /* 0x000fe20000000000 */
[----:B------:R-:W-:Y:S01]  /*0700*/  IMAD R251, R236, 0x11, RZ ;  /* 0x00000011ecfb7824 */ /* 0x000fe200078e02ff */
[----:B------:R-:W-:Y:S01]  /*0710*/  LEA.HI R4, R4, R11, RZ, 0x1f ;  /* 0x0000000b04047211 */ /* 0x000fe200078ff8ff */
[----:B------:R-:W-:Y:S01]  /*0720*/  IMAD.SHL.U32 R250, R236, 0x10, RZ ;  /* 0x00000010ecfa7824 */ /* 0x000fe200078e00ff */
[----:B------:R-:W-:Y:S01]  /*0730*/  LOP3.LUT R6, R0, R7, RZ, 0xfc, !PT ;  /* 0x0000000700067212 */ /* 0x000fe200078efcff */
[----:B------:R-:W-:Y:S01]  /*0740*/  IMAD R249, R236, 0xf, RZ ;  /* 0x0000000fecf97824 */ /* 0x000fe200078e02ff */
[C---:B------:R-:W-:Y:S01]  /*0750*/  LOP3.LUT R234, R55.reuse, 0x3f, RZ, 0xc0, !PT ;  /* 0x0000003f37ea7812 */ /* 0x040fe200078ec0ff */
[----:B0-----:R-:W0:Y:S01]  /*0760*/  MUFU.RCP R2, R2 ;  /* 0x0000000200027308 */ /* 0x001e220000001000 */
[----:B------:R-:W-:Y:S01]  /*0770*/  LOP3.LUT R13, R6, 0x3c, RZ, 0xfc, !PT ;  /* 0x0000003c060d7812 */ /* 0x000fe200078efcff */
[----:B------:R-:W-:Y:S01]  /*0780*/  IMAD R248, R236, 0xe, RZ ;  /* 0x0000000eecf87824 */ /* 0x000fe200078e02ff */
[----:B------:R-:W-:Y:S01]  /*0790*/  LOP3.LUT R31, R55, 0x7, RZ, 0xc0, !PT ;  /* 0x00000007371f7812 */ /* 0x000fe200078ec0ff */
[----:B------:R-:W-:Y:S01]  /*07a0*/  IMAD.SHL.U32 R7, R234, 0x2, RZ ;  /* 0x00000002ea077824 */ /* 0x000fe200078e00ff */
[----:B------:R-:W-:Y:S01]  /*07b0*/  IABS R12, R13 ;  /* 0x0000000d000c7213 */ /* 0x000fe20000000000 */
[----:B------:R-:W-:Y:S01]  /*07c0*/  IMAD R247, R236, 0xd, RZ ;  /* 0x0000000decf77824 */ /* 0x000fe200078e02ff */
[----:B------:R-:W-:Y:S01]  /*07d0*/  LOP3.LUT R15, R6, 0x3a, RZ, 0xfc, !PT ;  /* 0x0000003a060f7812 */ /* 0x000fe200078efcff */
[C---:B------:R-:W-:Y:S01]  /*07e0*/  IMAD R246, R236.reuse, 0xc, RZ ;  /* 0x0000000cecf67824 */ /* 0x040fe200078e02ff */
[----:B------:R-:W-:Y:S01]  /*07f0*/  ISETP.GE.AND P4, PT, R13, RZ, PT ;  /* 0x000000ff0d00720c */ /* 0x000fe20003f86270 */
[C---:B------:R-:W-:Y:S01]  /*0800*/  IMAD R245, R236.reuse, 0xb, RZ ;  /* 0x0000000becf57824 */ /* 0x040fe200078e02ff */
[----:B------:R-:W-:Y:S01]  /*0810*/  IABS R14, R15 ;  /* 0x0000000f000e7213 */ /* 0x000fe20000000000 */
[----:B------:R-:W-:Y:S01]  /*0820*/  IMAD R244, R236, 0xa, RZ ;  /* 0x0000000aecf47824 */ /* 0x000fe200078e02ff */
[----:B------:R-:W-:Y:S01]  /*0830*/  LOP3.LUT R13, R6, 0x38, RZ, 0xfc, !PT ;  /* 0x00000038060d7812 */ /* 0x000fe200078efcff */
[----:B------:R-:W-:Y:S01]  /*0840*/  IMAD R243, R236, 0x9, RZ ;  /* 0x00000009ecf37824 */ /* 0x000fe200078e02ff */
[----:B------:R-:W-:Y:S01]  /*0850*/  LOP3.LUT R19, R6, 0x34, RZ, 0xfc, !PT ;  /* 0x0000003406137812 */ /* 0x000fe200078efcff */
[----:B------:R-:W-:Y:S01]  /*0860*/  IMAD.SHL.U32 R242, R236, 0x8, RZ ;  /* 0x00000008ecf27824 */ /* 0x000fe200078e00ff */
[----:B0-----:R-:W-:Y:S01]  /*0870*/  IADD3 R8, R2, 0xffffffe, RZ ;  /* 0x0ffffffe02087810 */ /* 0x001fe20007ffe0ff */
[C---:B------:R-:W-:Y:S01]  /*0880*/  IMAD R241, R236.reuse, 0x7, RZ ;  /* 0x00000007ecf17824 */ /* 0x040fe200078e02ff */
[----:B------:R-:W-:Y:S01]  /*0890*/  SHF.R.S32.HI R2, RZ, 0x6, R55 ;  /* 0x00000006ff027819 */ /* 0x000fe20000011437 */
[C---:B------:R-:W-:Y:S01]  /*08a0*/  IMAD R240, R236.reuse, 0x6, RZ ;  /* 0x00000006ecf07824 */ /* 0x040fe200078e02ff */
[----:B------:R0:W1:Y:S01]  /*08b0*/  F2I.FTZ.U32.TRUNC.NTZ R9, R8 ;  /* 0x0000000800097305 */ /* 0x000062000021f000 */
[----:B------:R-:W-:Y:S01]  /*08c0*/  IABS R16, R13 ;  /* 0x0000000d00107213 */ /* 0x000fe20000000000 */
[----:B------:R-:W-:Y:S01]  /*08d0*/  IMAD R239, R236, 0x5, RZ ;  /* 0x00000005ecef7824 */ /* 0x000fe200078e02ff */
[----:B------:R-:W-:Y:S01]  /*08e0*/  SGXT R2, R2, 0x1 ;  /* 0x000000010202781a */ /* 0x000fe20000000200 */
[C---:B------:R-:W-:Y:S01]  /*08f0*/  IMAD.SHL.U32 R238, R236.reuse, 0x4, RZ ;  /* 0x00000004ecee7824 */ /* 0x040fe200078e00ff */
[----:B------:R-:W-:Y:S01]  /*0900*/  IABS R20, R19 ;  /* 0x0000001300147213 */ /* 0x000fe20000000000 */
[----:B------:R-:W-:Y:S01]  /*0910*/  IMAD R237, R236, 0x3, RZ ;  /* 0x00000003eced7824 */ /* 0x000fe200078e02ff */
[----:B------:R-:W-:Y:S01]  /*0920*/  LOP3.LUT R2, R7, 0x90, R2, 0x78, !PT ;  /* 0x0000009007027812 */ /* 0x000fe200078e7802 */
[----:B------:R-:W-:Y:S01]  /*0930*/  CS2R R96, SRZ ;  /* 0x0000000000607805 */ /* 0x000fe2000001ff00 */
[----:B0-----:R-:W-:Y:S01]  /*0940*/  IMAD.MOV.U32 R8, RZ, RZ, RZ ;  /* 0x000000ffff087224 */ /* 0x001fe200078e00ff */
[C---:B------:R-:W-:Y:S01]  /*0950*/  LOP3.LUT R17, R6.reuse, 0x36, RZ, 0xfc, !PT ;  /* 0x0000003606117812 */ /* 0x040fe200078efcff */
[----:B------:R-:W-:Y:S01]  /*0960*/  CS2R R98, SRZ ;  /* 0x0000000000627805 */ /* 0x000fe2000001ff00 */
[----:B------:R-:W-:Y:S01]  /*0970*/  LOP3.LUT R21, R6, 0x32, RZ, 0xfc, !PT ;  /* 0x0000003206157812 */ /* 0x000fe200078efcff */
[----:B------:R-:W-:Y:S01]  /*0980*/  CS2R R92, SRZ ;  /* 0x00000000005c7805 */ /* 0x000fe2000001ff00 */
[----:B------:R-:W-:Y:S01]  /*0990*/  IABS R18, R17 ;  /* 0x0000001100127213 */ /* 0x000fe20000000000 */
[----:B------:R-:W-:Y:S01]  /*09a0*/  CS2R R94, SRZ ;  /* 0x00000000005e7805 */ /* 0x000fe2000001ff00 */
[--C-:B-1----:R-:W-:Y:S01]  /*09b0*/  IMAD.MOV R10, RZ, RZ, -R9.reuse ;  /* 0x000000ffff0a7224 */ /* 0x102fe200078e0a09 */
[----:B------:R-:W-:Y:S01]  /*09c0*/  ISETP.GE.AND P3, PT, R15, RZ, PT ;  /* 0x000000ff0f00720c */ /* 0x000fe20003f66270 */
[----:B------:R-:W-:Y:S01]  /*09d0*/  CS2R R88, SRZ ;  /* 0x0000000000587805 */ /* 0x000fe2000001ff00 */
[----:B------:R-:W-:Y:S01]  /*09e0*/  IABS R15, R21 ;  /* 0x00000015000f7213 */ /* 0x000fe20000000000 */
[----:B------:R-:W-:Y:S01]  /*09f0*/  IMAD R11, R10, R3, RZ ;  /* 0x000000030a0b7224 */ /* 0x000fe200078e02ff */
[C---:B------:R-:W-:Y:S01]  /*0a00*/  LOP3.LUT R23, R6.reuse, 0x30, RZ, 0xfc, !PT ;  /* 0x0000003006177812 */ /* 0x040fe200078efcff */
[----:B------:R-:W-:Y:S01]  /*0a10*/  CS2R R90, SRZ ;  /* 0x00000000005a7805 */ /* 0x000fe2000001ff00 */
[----:B------:R-:W-:Y:S01]  /*0a20*/  ISETP.GE.AND P1, PT, R13, RZ, PT ;  /* 0x000000ff0d00720c */ /* 0x000fe20003f26270 */
[----:B------:R-:W-:Y:S01]  /*0a30*/  IMAD.HI.U32 R10, R9, R11, R8 ;  /* 0x0000000b090a7227 */ /* 0x000fe200078e0008 */
[----:B------:R-:W-:Y:S01]  /*0a40*/  LOP3.LUT R11, R6, 0x3e, RZ, 0xfc, !PT ;  /* 0x0000003e060b7812 */ /* 0x000fe200078efcff */
[----:B------:R-:W-:Y:S01]  /*0a50*/  CS2R R140, SRZ ;  /* 0x00000000008c7805 */ /* 0x000fe2000001ff00 */
[----:B------:R-:W-:Y:S01]  /*0a60*/  IABS R22, R23 ;  /* 0x0000001700167213 */ /* 0x000fe20000000000 */
[----:B------:R-:W-:Y:S01]  /*0a70*/  IMAD R9, R31, 0x90, RZ ;  /* 0x000000901f097824 */ /* 0x000fe200078e02ff */
[----:B------:R-:W-:Y:S01]  /*0a80*/  IABS R8, R11 ;  /* 0x0000000b00087213 */ /* 0x000fe20000000000 */
[C---:B------:R-:W-:Y:S01]  /*0a90*/  IMAD.HI.U32 R13, R10.reuse, R15, RZ ;  /* 0x0000000f0a0d7227 */ /* 0x040fe200078e00ff */
[----:B------:R-:W-:Y:S01]  /*0aa0*/  ISETP.GE.AND P2, PT, R11, RZ, PT ;  /* 0x000000ff0b00720c */ /* 0x000fe20003f46270 */
[----:B------:R-:W-:Y:S01]  /*0ab0*/  CS2R R142, SRZ ;  /* 0x00000000008e7805 */ /* 0x000fe2000001ff00 */
[----:B------:R-:W-:Y:S01]  /*0ac0*/  LOP3.LUT R184, R9, 0x30, R184, 0x78, !PT ;  /* 0x0000003009b87812 */ /* 0x000fe200078e78b8 */
[----:B------:R-:W-:Y:S01]  /*0ad0*/  IMAD.HI.U32 R7, R10, R8, RZ ;  /* 0x000000080a077227 */ /* 0x000fe200078e00ff */
[C---:B------:R-:W-:Y:S01]  /*0ae0*/  LOP3.LUT R25, R6.reuse, 0x16, RZ, 0xfc, !PT ;  /* 0x0000001606197812 */ /* 0x040fe200078efcff */
[----:B------:R-:W-:Y:S01]  /*0af0*/  CS2R R120, SRZ ;  /* 0x0000000000787805 */ /* 0x000fe2000001ff00 */
[----:B------:R-:W-:Y:S01]  /*0b00*/  LOP3.LUT R39, R6, 0x14, RZ, 0xfc, !PT ;  /* 0x0000001406277812 */ /* 0x000fe200078efcff */
[----:B------:R-:W-:Y:S01]  /*0b10*/  IMAD.MOV R11, RZ, RZ, -R7 ;  /* 0x000000ffff0b7224 */ /* 0x000fe200078e0a07 */
[----:B------:R-:W-:Y:S01]  /*0b20*/  IABS R46, R25 ;  /* 0x00000019002e7213 */ /* 0x000fe20000000000 */
[----:B------:R-:W-:Y:S01]  /*0b30*/  IMAD.HI.U32 R7, R10, R12, RZ ;  /* 0x0000000c0a077227 */ /* 0x000fe200078e00ff */
[----:B------:R-:W-:Y:S01]  /*0b40*/  IABS R48, R39 ;  /* 0x0000002700307213 */ /* 0x000fe20000000000 */
[----:B------:R-:W-:Y:S01]  /*0b50*/  CS2R R122, SRZ ;  /* 0x00000000007a7805 */ /* 0x000fe2000001ff00 */
[----:B------:R-:W-:Y:S01]  /*0b60*/  IABS R68, c[0x0][0x178] ;  /* 0x00005e0000447a13 */ /* 0x000fe20000000000 */
[C---:B------:R-:W-:Y:S01]  /*0b70*/  IMAD R8, R3.reuse, R11, R8 ;  /* 0x0000000b03087224 */ /* 0x040fe200078e0208 */
[C---:B------:R-:W-:Y:S01]  /*0b80*/  LOP3.LUT R29, R6.reuse, 0xe, RZ, 0xfc, !PT ;  /* 0x0000000e061d7812 */ /* 0x040fe200078efcff */
[----:B------:R-:W-:Y:S01]  /*0b90*/  IMAD.MOV R7, RZ, RZ, -R7 ;  /* 0x000000ffff077224 */ /* 0x000fe200078e0a07 */
[----:B------:R-:W-:Y:S01]  /*0ba0*/  LOP3.LUT R41, R6, 0xc, RZ, 0xfc, !PT ;  /* 0x0000000c06297812 */ /* 0x000fe200078efcff */
[----:B------:R-:W-:Y:S01]  /*0bb0*/  IMAD.HI.U32 R9, R10, R14, RZ ;  /* 0x0000000e0a097227 */ /* 0x000fe200078e00ff */
[C---:B------:R-:W-:Y:S01]  /*0bc0*/  ISETP.GT.U32.AND P0, PT, R3.reuse, R8, PT ;  /* 0x000000080300720c */ /* 0x040fe20003f04070 */
[----:B------:R-:W-:Y:S01]  /*0bd0*/  CS2R R136, SRZ ;  /* 0x0000000000887805 */ /* 0x000fe2000001ff00 */
[----:B------:R-:W-:Y:S01]  /*0be0*/  IABS R54, R29 ;  /* 0x0000001d00367213 */ /* 0x000fe20000000000 */
[C---:B------:R-:W-:Y:S01]  /*0bf0*/  IMAD R12, R3.reuse, R7, R12 ;  /* 0x00000007030c7224 */ /* 0x040fe200078e020c */
[----:B------:R-:W-:Y:S01]  /*0c00*/  IABS R56, R41 ;  /* 0x0000002900387213 */ /* 0x000fe20000000000 */
[----:B------:R-:W-:Y:S01]  /*0c10*/  IMAD.MOV R9, RZ, RZ, -R9 ;  /* 0x000000ffff097224 */ /* 0x000fe200078e0a09 */
[----:B------:R-:W-:Y:S01]  /*0c20*/  LOP3.LUT R43, R6, 0xa, RZ, 0xfc, !PT ;  /* 0x0000000a062b7812 */ /* 0x000fe200078efcff */
[----:B------:R-:W-:Y:S01]  /*0c30*/  IMAD.HI.U32 R7, R10, R16, RZ ;  /* 0x000000100a077227 */ /* 0x000fe200078e00ff */
[C---:B------:R-:W-:Y:S01]  /*0c40*/  ISETP.GT.U32.AND P5, PT, R3.reuse, R12, PT ;  /* 0x0000000c0300720c */ /* 0x040fe20003fa4070 */
[----:B------:R-:W-:Y:S01]  /*0c50*/  CS2R R138, SRZ ;  /* 0x00000000008a7805 */ /* 0x000fe2000001ff00 */
[----:B------:R-:W-:Y:S01]  /*0c60*/  IABS R58, R43 ;  /* 0x0000002b003a7213 */ /* 0x000fe20000000000 */
[C---:B------:R-:W-:Y:S01]  /*0c70*/  IMAD R14, R3.reuse, R9, R14 ;  /* 0x00000009030e7224 */ /* 0x040fe200078e020e */
[----:B------:R-:W-:Y:S01]  /*0c80*/  LOP3.LUT R45, R6, 0x8, RZ, 0xfc, !PT ;  /* 0x00000008062d7812 */ /* 0x000fe200078efcff */
[----:B------:R-:W-:Y:S01]  /*0c90*/  @!P0 IMAD.IADD R8, R8, 0x1, -R3 ;  /* 0x0000000108088824 */ /* 0x000fe200078e0a03 */
[----:B------:R-:W-:Y:S01]  /*0ca0*/  LOP3.LUT R47, R6, 0x6, RZ, 0xfc, !PT ;  /* 0x00000006062f7812 */ /* 0x000fe200078efcff */
[----:B------:R-:W-:Y:S01]  /*0cb0*/  IMAD.HI.U32 R9, R10, R20, RZ ;  /* 0x000000140a097227 */ /* 0x000fe200078e00ff */
[----:B------:R-:W-:Y:S01]  /*0cc0*/  IABS R60, R45 ;  /* 0x0000002d003c7213 */ /* 0x000fe20000000000 */
[----:B------:R-:W-:Y:S01]  /*0cd0*/  CS2R R124, SRZ ;  /* 0x00000000007c7805 */ /* 0x000fe2000001ff00 */
[C---:B------:R-:W-:Y:S01]  /*0ce0*/  ISETP.GT.U32.AND P0, PT, R3.reuse, R8, PT ;  /* 0x000000080300720c */ /* 0x040fe20003f04070 */
[----:B------:R-:W-:Y:S01]  /*0cf0*/  IMAD.MOV R7, RZ, RZ, -R7 ;  /* 0x000000ffff077224 */ /* 0x000fe200078e0a07 */
[----:B------:R-:W-:Y:S01]  /*0d00*/  LOP3.LUT R49, R6, 0x4, RZ, 0xfc, !PT ;  /* 0x0000000406317812 */ /* 0x000fe200078efcff */
[----:B------:R-:W-:Y:S01]  /*0d10*/  @!P5 IMAD.IADD R12, R12, 0x1, -R3 ;  /* 0x000000010c0cd824 */ /* 0x000fe200078e0a03 */
[C---:B------:R-:W-:Y:S01]  /*0d20*/  ISETP.GT.U32.AND P5, PT, R3.reuse, R14, PT ;  /* 0x0000000e0300720c */ /* 0x040fe20003fa4070 */
[----:B------:R-:W-:Y:S01]  /*0d30*/  IMAD.MOV R9, RZ, RZ, -R9 ;  /* 0x000000ffff097224 */ /* 0x000fe200078e0a09 */
[----:B------:R-:W-:Y:S01]  /*0d40*/  LOP3.LUT R51, R6, 0x2, RZ, 0xfc, !PT ;  /* 0x0000000206337812 */ /* 0x000fe200078efcff */
[C---:B------:R-:W-:Y:S01]  /*0d50*/  IMAD R16, R3.reuse, R7, R16 ;  /* 0x0000000703107224 */ /* 0x040fe200078e0210 */
[C---:B------:R-:W-:Y:S01]  /*0d60*/  ISETP.GT.U32.AND P6, PT, R3.reuse, R12, PT ;  /* 0x0000000c0300720c */ /* 0x040fe20003fc4070 */
[C---:B------:R-:W-:Y:S01]  /*0d70*/  IMAD R20, R3.reuse, R9, R20 ;  /* 0x0000000903147224 */ /* 0x040fe200078e0214 */
[----:B------:R-:W-:Y:S01]  /*0d80*/  IABS R33, R51 ;  /* 0x0000003300217213 */ /* 0x000fe20000000000 */
[----:B------:R-:W-:Y:S01]  /*0d90*/  IMAD.HI.U32 R7, R10, R18, RZ ;  /* 0x000000120a077227 */ /* 0x000fe200078e00ff */
[----:B------:R-:W-:Y:S01]  /*0da0*/  IABS R35, R6 ;  /* 0x0000000600237213 */ /* 0x000fe20000000000 */
[----:B------:R-:W-:Y:S01]  /*0db0*/  CS2R R126, SRZ ;  /* 0x00000000007e7805 */ /* 0x000fe2000001ff00 */
[----:B------:R-:W-:Y:S01]  /*0dc0*/  IABS R37, R220 ;  /* 0x000000dc00257213 */ /* 0x000fe20000000000 */
[--C-:B------:R-:W-:Y:S01]  /*0dd0*/  @!P0 IMAD.IADD R8, R8, 0x1, -R3.reuse ;  /* 0x0000000108088824 */ /* 0x100fe200078e0a03 */
[C---:B------:R-:W-:Y:S01]  /*0de0*/  ISETP.GT.U32.AND P0, PT, R3.reuse, R16, PT ;  /* 0x000000100300720c */ /* 0x040fe20003f04070 */
[----:B------:R-:W-:Y:S01]  /*0df0*/  @!P5 IMAD.IADD R14, R14, 0x1, -R3 ;  /* 0x000000010e0ed824 */ /* 0x000fe200078e0a03 */
[C---:B------:R-:W-:Y:S01]  /*0e00*/  ISETP.GT.U32.AND P5, PT, R3.reuse, R20, PT ;  /* 0x000000140300720c */ /* 0x040fe20003fa4070 */
[----:B------:R-:W-:Y:S01]  /*0e10*/  IMAD.MOV R7, RZ, RZ, -R7 ;  /* 0x000000ffff077224 */ /* 0x000fe200078e0a07 */
[----:B------:R-:W-:Y:S01]  /*0e20*/  LOP3.LUT R184, R184, 0x400, R221, 0xf8, !PT ;  /* 0x00000400b8b87812 */ /* 0x000fe200078ef8dd */
[----:B------:R-:W-:Y:S01]  /*0e30*/  IMAD.MOV.U32 R11, RZ, RZ, R8 ;  /* 0x000000ffff0b7224 */ /* 0x000fe200078e0008 */
[----:B------:R-:W-:Y:S01]  /*0e40*/  CS2R R128, SRZ ;  /* 0x0000000000807805 */ /* 0x000fe2000001ff00 */
[C---:B------:R-:W-:Y:S01]  /*0e50*/  IMAD R18, R3.reuse, R7, R18 ;  /* 0x0000000703127224 */ /* 0x040fe200078e0212 */
[----:B------:R-:W-:Y:S01]  /*0e60*/  CS2R R130, SRZ ;  /* 0x0000000000827805 */ /* 0x000fe2000001ff00 */
[----:B------:R-:W-:Y:S01]  /*0e70*/  IMAD.MOV R8, RZ, RZ, -R13 ;  /* 0x000000ffff087224 */ /* 0x000fe200078e0a0d */
[----:B------:R-:W-:Y:S01]  /*0e80*/  LOP3.LUT R13, R6, 0x2e, RZ, 0xfc, !PT ;  /* 0x0000002e060d7812 */ /* 0x000fe200078efcff */
[----:B------:R-:W-:Y:S01]  /*0e90*/  IMAD.HI.U32 R7, R10, R22, RZ ;  /* 0x000000160a077227 */ /* 0x000fe200078e00ff */
[----:B------:R-:W-:Y:S01]  /*0ea0*/  CS2R R80, SRZ ;  /* 0x0000000000507805 */ /* 0x000fe2000001ff00 */
[----:B------:R-:W-:Y:S01]  /*0eb0*/  CS2R R82, SRZ ;  /* 0x0000000000527805 */ /* 0x000fe2000001ff00 */
[----:B------:R-:W-:Y:S01]  /*0ec0*/  IABS R24, R13 ;  /* 0x0000000d00187213 */ /* 0x000fe20000000000 */
[----:B------:R-:W-:Y:S01]  /*0ed0*/  @!P2 IMAD.MOV R11, RZ, RZ, -R11 ;  /* 0x000000ffff0ba224 */ /* 0x000fe200078e0a0b */
[----:B------:R-:W-:Y:S01]  /*0ee0*/  ISETP.GT.U32.AND P2, PT, R3, R18, PT ;  /* 0x000000120300720c */ /* 0x000fe20003f44070 */
[--C-:B------:R-:W-:Y:S01]  /*0ef0*/  @!P6 IMAD.IADD R12, R12, 0x1, -R3.reuse ;  /* 0x000000010c0ce824 */ /* 0x100fe200078e0a03 */
[----:B------:R-:W-:Y:S01]  /*0f00*/  ISETP.GE.AND P6, PT, R17, RZ, PT ;  /* 0x000000ff1100720c */ /* 0x000fe20003fc6270 */
[--C-:B------:R-:W-:Y:S01]  /*0f10*/  @!P0 IMAD.IADD R16, R16, 0x1, -R3.reuse ;  /* 0x0000000110108824 */ /* 0x100fe200078e0a03 */
[C---:B------:R-:W-:Y:S01]  /*0f20*/  ISETP.GT.U32.AND P0, PT, R3.reuse, R14, PT ;  /* 0x0000000e0300720c */ /* 0x040fe20003f04070 */
[----:B------:R-:W-:Y:S01]  /*0f30*/  @!P5 IMAD.IADD R20, R20, 0x1, -R3 ;  /* 0x000000011414d824 */ /* 0x000fe200078e0a03 */
[----:B------:R-:W-:Y:S01]  /*0f40*/  LOP3.LUT R17, R6, 0x2a, RZ, 0xfc, !PT ;  /* 0x0000002a06117812 */ /* 0x000fe200078efcff */
[----:B------:R-:W-:Y:S01]  /*0f50*/  IMAD.MOV R7, RZ, RZ, -R7 ;  /* 0x000000ffff077224 */ /* 0x000fe200078e0a07 */
[----:B------:R-:W-:Y:S01]  /*0f60*/  CS2R R84, SRZ ;  /* 0x0000000000547805 */ /* 0x000fe2000001ff00 */
[----:B------:R-:W-:Y:S01]  /*0f70*/  @!P4 IMAD.MOV R12, RZ, RZ, -R12 ;  /* 0x000000ffff0cc224 */ /* 0x000fe200078e0a0c */
[C---:B------:R-:W-:Y:S01]  /*0f80*/  ISETP.GT.U32.AND P4, PT, R3.reuse, R20, PT ;  /* 0x000000140300720c */ /* 0x040fe20003f84070 */
[C---:B------:R-:W-:Y:S01]  /*0f90*/  IMAD R22, R3.reuse, R7, R22 ;  /* 0x0000000703167224 */ /* 0x040fe200078e0216 */
[----:B------:R-:W-:Y:S01]  /*0fa0*/  IABS R28, R17 ;  /* 0x00000011001c7213 */ /* 0x000fe20000000000 */
[----:B------:R-:W-:Y:S01]  /*0fb0*/  IMAD.HI.U32 R7, R10, R24, RZ ;  /* 0x000000180a077227 */ /* 0x000fe200078e00ff */
[----:B------:R-:W-:Y:S01]  /*0fc0*/  CS2R R86, SRZ ;  /* 0x0000000000567805 */ /* 0x000fe2000001ff00 */
[----:B------:R-:W-:Y:S01]  /*0fd0*/  CS2R R112, SRZ ;  /* 0x0000000000707805 */ /* 0x000fe2000001ff00 */
[----:B------:R-:W-:Y:S01]  /*0fe0*/  CS2R R114, SRZ ;  /* 0x0000000000727805 */ /* 0x000fe2000001ff00 */
[C---:B------:R-:W-:Y:S01]  /*0ff0*/  IMAD R8, R3.reuse, R8, R15 ;  /* 0x0000000803087224 */ /* 0x040fe200078e020f */
[----:B------:R-:W-:Y:S01]  /*1000*/  LOP3.LUT R15, R6, 0x2c, RZ, 0xfc, !PT ;  /* 0x0000002c060f7812 */ /* 0x000fe200078efcff */
[----:B------:R-:W-:Y:S01]  /*1010*/  IMAD.MOV R7, RZ, RZ, -R7 ;  /* 0x000000ffff077224 */ /* 0x000fe200078e0a07 */
[----:B------:R-:W-:Y:S01]  /*1020*/  CS2R R116, SRZ ;  /* 0x0000000000747805 */ /* 0x000fe2000001ff00 */
[--C-:B------:R-:W-:Y:S01]  /*1030*/  @!P2 IMAD.IADD R18, R18, 0x1, -R3.reuse ;  /* 0x000000011212a824 */ /* 0x100fe200078e0a03 */
[C---:B------:R-:W-:Y:S01]  /*1040*/  ISETP.GT.U32.AND P2, PT, R3.reuse, R16, PT ;  /* 0x000000100300720c */ /* 0x040fe20003f44070 */
[--C-:B------:R-:W-:Y:S01]  /*1050*/  @!P0 IMAD.IADD R14, R14, 0x1, -R3.reuse ;  /* 0x000000010e0e8824 */ /* 0x100fe200078e0a03 */
[C---:B------:R-:W-:Y:S01]  /*1060*/  ISETP.GT.U32.AND P0, PT, R3.reuse, R8, PT ;  /* 0x000000080300720c */ /* 0x040fe20003f04070 */
[C---:B------:R-:W-:Y:S01]  /*1070*/  IMAD R24, R3.reuse, R7, R24 ;  /* 0x0000000703187224 */ /* 0x040fe200078e0218 */
[C---:B------:R-:W-:Y:S01]  /*1080*/  ISETP.GT.U32.AND P5, PT, R3.reuse, R18, PT ;  /* 0x000000120300720c */ /* 0x040fe20003fa4070 */
[--C-:B------:R-:W-:Y:S01]  /*1090*/  @!P4 IMAD.IADD R20, R20, 0x1, -R3.reuse ;  /* 0x000000011414c824 */ /* 0x100fe200078e0a03 */
[----:B------:R-:W-:Y:S01]  /*10a0*/  IABS R26, R15 ;  /* 0x0000000f001a7213 */ /* 0x000fe20000000000 */
[C---:B------:R-:W-:Y:S01]  /*10b0*/  IMAD.HI.U32 R9, R10.reuse, R28, RZ ;  /* 0x0000001c0a097227 */ /* 0x040fe200078e00ff */
[C---:B------:R-:W-:Y:S01]  /*10c0*/  ISETP.GT.U32.AND P4, PT, R3.reuse, R24, PT ;  /* 0x000000180300720c */ /* 0x040fe20003f84070 */
[----:B------:R-:W-:Y:S01]  /*10d0*/  CS2R R118, SRZ ;  /* 0x0000000000767805 */ /* 0x000fe2000001ff00 */
[----:B------:R-:W-:Y:S01]  /*10e0*/  CS2R R132, SRZ ;  /* 0x0000000000847805 */ /* 0x000fe2000001ff00 */
[----:B------:R-:W-:Y:S01]  /*10f0*/  IMAD.HI.U32 R7, R10, R26, RZ ;  /* 0x0000001a0a077227 */ /* 0x000fe200078e00ff */
[----:B------:R-:W-:Y:S01]  /*1100*/  CS2R R134, SRZ ;  /* 0x0000000000867805 */ /* 0x000fe2000001ff00 */
[----:B------:R-:W-:Y:S01]  /*1110*/  CS2R R144, SRZ ;  /* 0x0000000000907805 */ /* 0x000fe2000001ff00 */
[----:B------:R-:W-:Y:S01]  /*1120*/  CS2R R146, SRZ ;  /* 0x0000000000927805 */ /* 0x000fe2000001ff00 */
[--C-:B------:R-:W-:Y:S01]  /*1130*/  @!P2 IMAD.IADD R16, R16, 0x1, -R3.reuse ;  /* 0x000000011010a824 */ /* 0x100fe200078e0a03 */
[----:B------:R-:W-:Y:S01]  /*1140*/  ISETP.GT.U32.AND P2, PT, R3, R22, PT ;  /* 0x000000160300720c */ /* 0x000fe20003f44070 */
[----:B------:R-:W-:Y:S01]  /*1150*/  @!P0 IMAD.IADD R8, R8, 0x1, -R3 ;  /* 0x0000000108088824 */ /* 0x000fe200078e0a03 */
[----:B------:R-:W-:Y:S01]  /*1160*/  ISETP.GE.AND P0, PT, R21, RZ, PT ;  /* 0x000000ff1500720c */ /* 0x000fe20003f06270 */
[----:B------:R-:W-:Y:S01]  /*1170*/  IMAD.MOV R7, RZ, RZ, -R7 ;  /* 0x000000ffff077224 */ /* 0x000fe200078e0a07 */
[----:B------:R-:W-:Y:S01]  /*1180*/  LOP3.LUT R21, R6, 0x26, RZ, 0xfc, !PT ;  /* 0x0000002606157812 */ /* 0x000fe200078efcff */
[--C-:B------:R-:W-:Y:S01]  /*1190*/  @!P4 IMAD.IADD R24, R24, 0x1, -R3.reuse ;  /* 0x000000011818c824 */ /* 0x100fe200078e0a03 */
[----:B------:R-:W-:Y:S01]  /*11a0*/  ISETP.GT.U32.AND P4, PT, R3, R8, PT ;  /* 0x000000080300720c */ /* 0x000fe20003f84070 */
[----:B------:R-:W-:Y:S01]  /*11b0*/  @!P5 IMAD.IADD R18, R18, 0x1, -R3 ;  /* 0x000000011212d824 */ /* 0x000fe200078e0a03 */
[----:B------:R-:W-:Y:S01]  /*11c0*/  ISETP.GE.AND P5, PT, R19, RZ, PT ;  /* 0x000000ff1300720c */ /* 0x000fe20003fa6270 */
[----:B------:R-:W-:Y:S01]  /*11d0*/  IMAD.MOV R9, RZ, RZ, -R9 ;  /* 0x000000ffff097224 */ /* 0x000fe200078e0a09 */
[----:B------:R-:W-:Y:S01]  /*11e0*/  LOP3.LUT R19, R6, 0x28, RZ, 0xfc, !PT ;  /* 0x0000002806137812 */ /* 0x000fe200078efcff */
[----:B------:R-:W-:Y:S01]  /*11f0*/  IMAD R26, R3, R7, R26 ;  /* 0x00000007031a7224 */ /* 0x000fe200078e021a */
[----:B------:R-:W-:Y:S01]  /*1200*/  CS2R R100, SRZ ;  /* 0x0000000000647805 */ /* 0x000fe2000001ff00 */
[--C-:B------:R-:W-:Y:S01]  /*1210*/  @!P2 IMAD.IADD R22, R22, 0x1, -R3.reuse ;  /* 0x000000011616a824 */ /* 0x100fe200078e0a03 */
[----:B------:R-:W-:Y:S01]  /*1220*/  ISETP.GE.AND P2, PT, R23, RZ, PT ;  /* 0x000000ff1700720c */ /* 0x000fe20003f46270 */
[C---:B------:R-:W-:Y:S01]  /*1230*/  IMAD R28, R3.reuse, R9, R28 ;  /* 0x00000009031c7224 */ /* 0x040fe200078e021c */
[----:B------:R-:W-:Y:S01]  /*1240*/  IABS R9, R19 ;  /* 0x0000001300097213 */ /* 0x000fe20000000000 */
[----:B------:R-:W-:Y:S01]  /*1250*/  @!P6 IMAD.MOV R18, RZ, RZ, -R18 ;  /* 0x000000ffff12e224 */ /* 0x000fe200078e0a12 */
[C---:B------:R-:W-:Y:S01]  /*1260*/  ISETP.GT.U32.AND P6, PT, R3.reuse, R26, PT ;  /* 0x0000001a0300720c */ /* 0x040fe20003fc4070 */
[----:B------:R-:W-:Y:S01]  /*1270*/  @!P1 IMAD.MOV R16, RZ, RZ, -R16 ;  /* 0x000000ffff109224 */ /* 0x000fe200078e0a10 */
[C---:B------:R-:W-:Y:S01]  /*1280*/  ISETP.GT.U32.AND P1, PT, R3.reuse, R22, PT ;  /* 0x000000160300720c */ /* 0x040fe20003f24070 */
[----:B------:R-:W-:Y:S01]  /*1290*/  @!P4 IMAD.IADD R8, R8, 0x1, -R3 ;  /* 0x000000010808c824 */ /* 0x000fe200078e0a03 */
[----:B------:R-:W-:Y:S01]  /*12a0*/  ISETP.GT.U32.AND P4, PT, R3, R28, PT ;  /* 0x0000001c0300720c */ /* 0x000fe20003f84070 */
[----:B------:R-:W-:Y:S01]  /*12b0*/  IMAD.HI.U32 R7, R10, R9, RZ ;  /* 0x000000090a077227 */ /* 0x000fe200078e00ff */
[----:B------:R-:W-:Y:S01]  /*12c0*/  CS2R R102, SRZ ;  /* 0x0000000000667805 */ /* 0x000fe2000001ff00 */
[----:B------:R-:W-:Y:S01]  /*12d0*/  CS2R R104, SRZ ;  /* 0x0000000000687805 */ /* 0x000fe2000001ff00 */
[----:B------:R-:W-:Y:S01]  /*12e0*/  CS2R R106, SRZ ;  /* 0x00000000006a7805 */ /* 0x000fe2000001ff00 */
[----:B------:R-:W-:Y:S01]  /*12f0*/  IMAD.MOV R30, RZ, RZ, -R7 ;  /* 0x000000ffff1e7224 */ /* 0x000fe200078e0a07 */
[----:B------:R-:W-:Y:S01]  /*1300*/  SHF.R.S32.HI R210, RZ, 0x6, R210 ;  /* 0x00000006ffd27819 */ /* 0x000fe200000114d2 */
[----:B------:R-:W-:Y:S01]  /*1310*/  @!P5 IMAD.MOV R20, RZ, RZ, -R20 ;  /* 0x000000ffff14d224 */ /* 0x000fe200078e0a14 */
[----:B------:R-:W-:Y:S01]  /*1320*/  ISETP.GE.AND P5, PT, R13, RZ, PT ;  /* 0x000000ff0d00720c */ /* 0x000fe20003fa6270 */
[--C-:B------:R-:W-:Y:S01]  /*1330*/  @!P6 IMAD.IADD R26, R26, 0x1, -R3.reuse ;  /* 0x000000011a1ae824 */ /* 0x100fe200078e0a03 */
[----:B------:R-:W-:Y:S01]  /*1340*/  ISETP.GE.AND P6, PT, R19, RZ, PT ;  /* 0x000000ff1300720c */ /* 0x000fe20003fc6270 */
[--C-:B------:R-:W-:Y:S01]  /*1350*/  @!P1 IMAD.IADD R22, R22, 0x1, -R3.reuse ;  /* 0x0000000116169824 */ /* 0x100fe200078e0a03 */
[----:B------:R-:W-:Y:S01]  /*1360*/  ISETP.GE.AND P1, PT, R15, RZ, PT ;  /* 0x000000ff0f00720c */ /* 0x000fe20003f26270 */
[----:B------:R-:W-:Y:S01]  /*1370*/  @!P4 IMAD.IADD R28, R28, 0x1, -R3 ;  /* 0x000000011c1cc824 */ /* 0x000fe200078e0a03 */
[----:B------:R-:W-:Y:S01]  /*1380*/  IABS R15, R21 ;  /* 0x00000015000f7213 */ /* 0x000fe20000000000 */
[----:B------:R-:W-:Y:S01]  /*1390*/  IMAD.MOV.U32 R13, RZ, RZ, R8 ;  /* 0x000000ffff0d7224 */ /* 0x000fe200078e0008 */
[C---:B------:R-:W-:Y:S01]  /*13a0*/  ISETP.GT.U32.AND P4, PT, R3.reuse, R26, PT ;  /* 0x0000001a0300720c */ /* 0x040fe20003f84070 */
[----:B------:R-:W-:Y:S01]  /*13b0*/  IMAD R8, R3, R30, R9 ;  /* 0x0000001e03087224 */ /* 0x000fe200078e0209 */
[----:B------:R-:W-:Y:S01]  /*13c0*/  LOP3.LUT R9, R6, 0x22, RZ, 0xfc, !PT ;  /* 0x0000002206097812 */ /* 0x000fe200078efcff */
[----:B------:R-:W-:Y:S01]  /*13d0*/  IMAD.HI.U32 R7, R10, R15, RZ ;  /* 0x0000000f0a077227 */ /* 0x000fe200078e00ff */
[----:B------:R-:W-:-:S02]  /*13e0*/  LOP3.LUT R226, R2, 0x20, RZ, 0x3c, !PT ;  /* 0x0000002002e27812 */ /* 0x000fc400078e3cff */
[----:B------:R-:W-:Y:S01]  /*13f0*/  IABS R34, R9 ;  /* 0x0000000900227213 */ /* 0x000fe20000000000 */
[----:B------:R-:W-:Y:S01]  /*1400*/  @!P2 IMAD.MOV R22, RZ, RZ, -R22 ;  /* 0x000000ffff16a224 */ /* 0x000fe200078e0a16 */
[C---:B------:R-:W-:Y:S01]  /*1410*/  ISETP.GT.U32.AND P2, PT, R3.reuse, R8, PT ;  /* 0x000000080300720c */ /* 0x040fe20003f44070 */
[----:B------:R-:W-:Y:S01]  /*1420*/  @!P3 IMAD.MOV R14, RZ, RZ, -R14 ;  /* 0x000000ffff0eb224 */ /* 0x000fe200078e0a0e */
[C---:B------:R-:W-:Y:S01]  /*1430*/  ISETP.GT.U32.AND P3, PT, R3.reuse, R24, PT ;  /* 0x000000180300720c */ /* 0x040fe20003f64070 */
[----:B------:R-:W-:Y:S01]  /*1440*/  IMAD.MOV R30, RZ, RZ, -R7 ;  /* 0x000000ffff1e7224 */ /* 0x000fe200078e0a07 */
[----:B------:R-:W-:Y:S01]  /*1450*/  LOP3.LUT R7, R6, 0x24, RZ, 0xfc, !PT ;  /* 0x0000002406077812 */ /* 0x000fe200078efcff */
[----:B------:R-:W-:Y:S01]  /*1460*/  @!P4 IMAD.IADD R26, R26, 0x1, -R3 ;  /* 0x000000011a1ac824 */ /* 0x000fe200078e0a03 */
[----:B------:R-:W-:Y:S01]  /*1470*/  LOP3.LUT R225, R2, 0x40, RZ, 0x3c, !PT ;  /* 0x0000004002e17812 */ /* 0x000fe200078e3cff */
[C---:B------:R-:W-:Y:S01]  /*1480*/  IMAD R30, R3.reuse, R30, R15 ;  /* 0x0000001e031e7224 */ /* 0x040fe200078e020f */
[----:B------:R-:W-:Y:S01]  /*1490*/  IABS R32, R7 ;  /* 0x0000000700207213 */ /* 0x000fe20000000000 */
[----:B------:R-:W-:Y:S01]  /*14a0*/  @!P0 IMAD.MOV R13, RZ, RZ, -R13 ;  /* 0x000000ffff0d8224 */ /* 0x000fe200078e0a0d */
[C---:B------:R-:W-:Y:S01]  /*14b0*/  ISETP.GT.U32.AND P0, PT, R3.reuse, R28, PT ;  /* 0x0000001c0300720c */ /* 0x040fe20003f04070 */
[----:B------:R-:W-:Y:S01]  /*14c0*/  @!P1 IMAD.MOV R26, RZ, RZ, -R26 ;  /* 0x000000ffff1a9224 */ /* 0x000fe200078e0a1a */
[----:B------:R-:W-:Y:S01]  /*14d0*/  ISETP.GT.U32.AND P1, PT, R3, R30, PT ;  /* 0x0000001e0300720c */ /* 0x000fe20003f24070 */
[--C-:B------:R-:W-:Y:S01]  /*14e0*/  @!P2 IMAD.IADD R8, R8, 0x1, -R3.reuse ;  /* 0x000000010808a824 */ /* 0x100fe200078e0a03 */
[----:B------:R-:W-:Y:S01]  /*14f0*/  LOP3.LUT R15, R6, 0x20, RZ, 0xfc, !PT ;  /* 0x00000020060f7812 */ /* 0x000fe200078efcff */
[----:B------:R-:W-:Y:S01]  /*1500*/  @!P3 IMAD.IADD R24, R24, 0x1, -R3 ;  /* 0x000000011818b824 */ /* 0x000fe200078e0a03 */
[----:B------:R-:W-:Y:S01]  /*1510*/  ISETP.GE.AND P3, PT, R17, RZ, PT ;  /* 0x000000ff1100720c */ /* 0x000fe20003f66270 */
[----:B------:R-:W-:Y:S01]  /*1520*/  IMAD R31, R31, 0x110, RZ ;  /* 0x000001101f1f7824 */ /* 0x000fe200078e02ff */
[----:B------:R-:W-:Y:S01]  /*1530*/  ISETP.GT.U32.AND P2, PT, R3, R8, PT ;  /* 0x000000080300720c */ /* 0x000fe20003f44070 */
[----:B------:R-:W-:Y:S01]  /*1540*/  @!P5 IMAD.MOV R24, RZ, RZ, -R24 ;  /* 0x000000ffff18d224 */ /* 0x000fe200078e0a18 */
[----:B------:R-:W-:Y:S01]  /*1550*/  ISETP.GE.AND P4, PT, R7, RZ, PT ;  /* 0x000000ff0700720c */ /* 0x000fe20003f86270 */
[----:B------:R-:W-:Y:S01]  /*1560*/  IMAD.HI.U32 R7, R10, R32, RZ ;  /* 0x000000200a077227 */ /* 0x000fe200078e00ff */
[----:B------:R-:W-:-:S02]  /*1570*/  IABS R36, R15 ;  /* 0x0000000f00247213 */ /* 0x000fc40000000000 */
[----:B------:R-:W-:Y:S01]  /*1580*/  LOP3.LUT R17, R6, 0x1e, RZ, 0xfc, !PT ;  /* 0x0000001e06117812 */ /* 0x000fe200078efcff */
[--C-:B------:R-:W-:Y:S01]  /*1590*/  @!P0 IMAD.IADD R28, R28, 0x1, -R3.reuse ;  /* 0x000000011c1c8824 */ /* 0x100fe200078e0a03 */
[----:B------:R-:W-:Y:S01]  /*15a0*/  ISETP.GE.AND P0, PT, R9, RZ, PT ;  /* 0x000000ff0900720c */ /* 0x000fe20003f06270 */
[----:B------:R-:W-:Y:S01]  /*15b0*/  @!P1 IMAD.IADD R30, R30, 0x1, -R3 ;  /* 0x000000011e1e9824 */ /* 0x000fe200078e0a03 */
[----:B------:R-:W-:Y:S01]  /*15c0*/  IABS R38, R17 ;  /* 0x0000001100267213 */ /* 0x000fe20000000000 */
[----:B------:R-:W-:Y:S01]  /*15d0*/  @!P3 IMAD.MOV R28, RZ, RZ, -R28 ;  /* 0x000000ffff1cb224 */ /* 0x000fe200078e0a1c */
[----:B------:R-:W-:Y:S01]  /*15e0*/  ISETP.GE.AND P3, PT, R15, RZ, PT ;  /* 0x000000ff0f00720c */ /* 0x000fe20003f66270 */
[----:B------:R-:W-:Y:S01]  /*15f0*/  IMAD.MOV R15, RZ, RZ, -R7 ;  /* 0x000000ffff0f7224 */ /* 0x000fe200078e0a07 */
[----:B------:R-:W-:Y:S01]  /*1600*/  ISETP.GT.U32.AND P1, PT, R3, R30, PT ;  /* 0x0000001e0300720c */ /* 0x000fe20003f24070 */
[----:B------:R-:W-:Y:S01]  /*1610*/  IMAD.HI.U32 R9, R10, R34, RZ ;  /* 0x000000220a097227 */ /* 0x000fe200078e00ff */
[----:B------:R-:W-:-:S02]  /*1620*/  ISETP.GE.AND P5, PT, R21, RZ, PT ;  /* 0x000000ff1500720c */ /* 0x000fc40003fa6270 */
[----:B------:R-:W-:Y:S01]  /*1630*/  LOP3.LUT R21, R6, 0x18, RZ, 0xfc, !PT ;  /* 0x0000001806157812 */ /* 0x000fe200078efcff */
[----:B------:R-:W-:Y:S01]  /*1640*/  @!P2 IMAD.IADD R8, R8, 0x1, -R3 ;  /* 0x000000010808a824 */ /* 0x000fe200078e0a03 */
[----:B------:R-:W-:Y:S01]  /*1650*/  ISETP.GE.AND P2, PT, R17, RZ, PT ;  /* 0x000000ff1100720c */ /* 0x000fe20003f46270 */
[C---:B------:R-:W-:Y:S01]  /*1660*/  IMAD R32, R3.reuse, R15, R32 ;  /* 0x0000000f03207224 */ /* 0x040fe200078e0220 */
[----:B------:R-:W-:Y:S01]  /*1670*/  IABS R44, R21 ;  /* 0x00000015002c7213 */ /* 0x000fe20000000000 */
[----:B------:R-:W-:Y:S01]  /*1680*/  IMAD.MOV R9, RZ, RZ, -R9 ;  /* 0x000000ffff097224 */ /* 0x000fe200078e0a09 */
[C---:B------:R-:W-:Y:S01]  /*1690*/  LOP3.LUT R17, R6.reuse, 0x1a, RZ, 0xfc, !PT ;  /* 0x0000001a06117812 */ /* 0x040fe200078efcff */
[----:B------:R-:W-:Y:S01]  /*16a0*/  IMAD.MOV.U32 R15, RZ, RZ, R8 ;  /* 0x000000ffff0f7224 */ /* 0x000fe200078e0008 */
[----:B------:R-:W-:Y:S01]  /*16b0*/  LOP3.LUT R8, R6, 0x1c, RZ, 0xfc, !PT ;  /* 0x0000001c06087812 */ /* 0x000fe200078efcff */
[C---:B------:R-:W-:Y:S01]  /*16c0*/  IMAD R34, R3.reuse, R9, R34 ;  /* 0x0000000903227224 */ /* 0x040fe200078e0222 */
[----:B------:R-:W-:Y:S01]  /*16d0*/  IABS R42, R17 ;  /* 0x00000011002a7213 */ /* 0x000fe20000000000 */
[----:B------:R-:W-:Y:S01]  /*16e0*/  @!P6 IMAD.MOV R15, RZ, RZ, -R15 ;  /* 0x000000ffff0fe224 */ /* 0x000fe200078e0a0f */
[C---:B------:R-:W-:Y:S01]  /*16f0*/  ISETP.GT.U32.AND P6, PT, R3.reuse, R32, PT ;  /* 0x000000200300720c */ /* 0x040fe20003fc4070 */
[----:B------:R-:W-:Y:S01]  /*1700*/  @!P1 IMAD.IADD R30, R30, 0x1, -R3 ;  /* 0x000000011e1e9824 */ /* 0x000fe200078e0a03 */
[----:B------:R-:W-:Y:S01]  /*1710*/  ISETP.GT.U32.AND P1, PT, R3, R34, PT ;  /* 0x000000220300720c */ /* 0x000fe20003f24070 */
[----:B------:R-:W-:Y:S01]  /*1720*/  IMAD.HI.U32 R9, R10, R38, RZ ;  /* 0x000000260a097227 */ /* 0x000fe200078e00ff */
[----:B------:R-:W-:-:S02]  /*1730*/  IABS R40, R8 ;  /* 0x0000000800287213 */ /* 0x000fc40000000000 */
[----:B------:R-:W-:Y:S01]  /*1740*/  LOP3.LUT R31, R31, R4, RZ, 0x3c, !PT ;  /* 0x000000041f1f7212 */ /* 0x000fe200078e3cff */
[----:B------:R-:W-:Y:S01]  /*1750*/  IMAD.MOV R9, RZ, RZ, -R9 ;  /* 0x000000ffff097224 */ /* 0x000fe200078e0a09 */
[----:B------:R-:W-:Y:S01]  /*1760*/  LOP3.LUT R223, R2, 0x60, RZ, 0x3c, !PT ;  /* 0x0000006002df7812 */ /* 0x000fe200078e3cff */
[----:B------:R-:W-:Y:S01]  /*1770*/  IMAD.HI.U32 R23, R10, R44, RZ ;  /* 0x0000002c0a177227 */ /* 0x000fe200078e00ff */
[----:B------:R-:W-:-:S03]  /*1780*/  LOP3.LUT R185, R184, 0x40, RZ, 0x3c, !PT ;  /* 0x00000040b8b97812 */ /* 0x000fc600078e3cff */
[--C-:B------:R-:W-:Y:S02]  /*1790*/  @!P6 IMAD.IADD R32, R32, 0x1, -R3.reuse ;  /* 0x000000012020e824 */ /* 0x100fe400078e0a03 */
[----:B------:R-:W-:Y:S02]  /*17a0*/  @!P1 IMAD.IADD R34, R34, 0x1, -R3 ;  /* 0x0000000122229824 */ /* 0x000fe400078e0a03 */
[C---:B------:R-:W-:Y:S01]  /*17b0*/  IMAD R38, R3.reuse, R9, R38 ;  /* 0x0000000903267224 */ /* 0x040fe200078e0226 */
[----:B------:R-:W-:Y:S01]  /*17c0*/  ISETP.GT.U32.AND P1, PT, R3, R32, PT ;  /* 0x000000200300720c */ /* 0x000fe20003f24070 */
[----:B------:R-:W-:Y:S02]  /*17d0*/  IMAD.MOV R23, RZ, RZ, -R23 ;  /* 0x000000ffff177224 */ /* 0x000fe400078e0a17 */
[----:B------:R-:W-:-:S04]  /*17e0*/  IMAD.HI.U32 R9, R10, R40, RZ ;  /* 0x000000280a097227 */ /* 0x000fc800078e00ff */
[----:B------:R-:W-:Y:S01]  /*17f0*/  IMAD R44, R3, R23, R44 ;  /* 0x00000017032c7224 */ /* 0x000fe200078e022c */
[----:B------:R-:W-:Y:S01]  /*1800*/  LOP3.LUT R23, R6, 0x10, RZ, 0xfc, !PT ;  /* 0x0000001006177812 */ /* 0x000fe200078efcff */
[----:B------:R-:W-:Y:S02]  /*1810*/  IMAD.MOV R9, RZ, RZ, -R9 ;  /* 0x000000ffff097224 */ /* 0x000fe400078e0a09 */
[----:B------:R-:W-:Y:S01]  /*1820*/  IMAD.HI.U32 R7, R10, R36, RZ ;  /* 0x000000240a077227 */ /* 0x000fe200078e00ff */
[----:B------:R-:W-:-:S03]  /*1830*/  IABS R52, R23 ;  /* 0x0000001700347213 */ /* 0x000fc60000000000 */
[----:B------:R-:W-:Y:S01]  /*1840*/  @!P1 IMAD.IADD R32, R32, 0x1, -R3 ;  /* 0x0000000120209824 */ /* 0x000fe200078e0a03 */
[C---:B------:R-:W-:Y:S01]  /*1850*/  ISETP.GT.U32.AND P1, PT, R3.reuse, R38, PT ;  /* 0x000000260300720c */ /* 0x040fe20003f24070 */
[----:B------:R-:W-:Y:S02]  /*1860*/  IMAD R40, R3, R9, R40 ;  /* 0x0000000903287224 */ /* 0x000fe400078e0228 */
[----:B------:R-:W-:Y:S02]  /*1870*/  IMAD.MOV R7, RZ, RZ, -R7 ;  /* 0x000000ffff077224 */ /* 0x000fe400078e0a07 */
[----:B------:R-:W-:-:S04]  /*1880*/  IMAD.HI.U32 R19, R10, R42, RZ ;  /* 0x0000002a0a137227 */ /* 0x000fc800078e00ff */
[----:B------:R-:W-:-:S04]  /*1890*/  IMAD.HI.U32 R9, R10, R46, RZ ;  /* 0x0000002e0a097227 */ /* 0x000fc800078e00ff */
[----:B------:R-:W-:Y:S01]  /*18a0*/  @!P1 IMAD.IADD R38, R38, 0x1, -R3 ;  /* 0x0000000126269824 */ /* 0x000fe200078e0a03 */
[C---:B------:R-:W-:Y:S01]  /*18b0*/  ISETP.GT.U32.AND P1, PT, R3.reuse, R44, PT ;  /* 0x0000002c0300720c */ /* 0x040fe20003f24070 */
[C---:B------:R-:W-:Y:S02]  /*18c0*/  IMAD R36, R3.reuse, R7, R36 ;  /* 0x0000000703247224 */ /* 0x040fe400078e0224 */
[----:B------:R-:W-:Y:S01]  /*18d0*/  IMAD.MOV R19, RZ, RZ, -R19 ;  /* 0x000000ffff137224 */ /* 0x000fe200078e0a13 */
[----:B------:R-:W0:Y:S01]  /*18e0*/  I2F.RP R7, R68 ;  /* 0x0000004400077306 */ /* 0x000e220000209400 */
[----:B------:R-:W-:Y:S01]  /*18f0*/  IMAD.MOV R9, RZ, RZ, -R9 ;  /* 0x000000ffff097224 */ /* 0x000fe200078e0a09 */
[C---:B------:R-:W-:Y:S01]  /*1900*/  ISETP.GT.U32.AND P6, PT, R3.reuse, R36, PT ;  /* 0x000000240300720c */ /* 0x040fe20003fc4070 */
[C---:B------:R-:W-:Y:S01]  /*1910*/  IMAD R42, R3.reuse, R19, R42 ;  /* 0x00000013032a7224 */ /* 0x040fe200078e022a */
[----:B------:R-:W-:Y:S01]  /*1920*/  LOP3.LUT R19, R6, 0x12, RZ, 0xfc, !PT ;  /* 0x0000001206137812 */ /* 0x000fe200078efcff */
[----:B------:R-:W-:-:S02]  /*1930*/  IMAD R46, R3, R9, R46 ;  /* 0x00000009032e7224 */ /* 0x000fc400078e022e */
[----:B------:R-:W-:Y:S01]  /*1940*/  IMAD.HI.U32 R9, R10, R48, RZ ;  /* 0x000000300a097227 */ /* 0x000fe200078e00ff */
[----:B------:R-:W-:-:S03]  /*1950*/  IABS R50, R19 ;  /* 0x0000001300327213 */ /* 0x000fc60000000000 */
[----:B------:R-:W-:Y:S02]  /*1960*/  @!P1 IMAD.IADD R44, R44, 0x1, -R3 ;  /* 0x000000012c2c9824 */ /* 0x000fe400078e0a03 */
[----:B------:R-:W-:Y:S02]  /*1970*/  IMAD.MOV R9, RZ, RZ, -R9 ;  /* 0x000000ffff097224 */ /* 0x000fe400078e0a09 */
[----:B------:R-:W-:Y:S01]  /*1980*/  @!P6 IMAD.IADD R36, R36, 0x1, -R3 ;  /* 0x000000012424e824 */ /* 0x000fe200078e0a03 */
[C---:B------:R-:W-:Y:S01]  /*1990*/  ISETP.GT.U32.AND P1, PT, R3.reuse, R44, PT ;  /* 0x0000002c0300720c */ /* 0x040fe20003f24070 */
[C---:B------:R-:W-:Y:S01]  /*19a0*/  IMAD R48, R3.reuse, R9, R48 ;  /* 0x0000000903307224 */ /* 0x040fe200078e0230 */
[----:B0-----:R-:W0:Y:S01]  /*19b0*/  MUFU.RCP R7, R7 ;  /* 0x0000000700077308 */ /* 0x001e220000001000 */
[----:B------:R-:W-:Y:S01]  /*19c0*/  IMAD.HI.U32 R9, R10, R50, RZ ;  /* 0x000000320a097227 */ /* 0x000fe200078e00ff */
[----:B------:R-:W-:-:S03]  /*19d0*/  ISETP.GT.U32.AND P6, PT, R3, R34, PT ;  /* 0x000000220300720c */ /* 0x000fc60003fc4070 */
[----:B------:R-:W-:Y:S02]  /*19e0*/  IMAD.MOV R9, RZ, RZ, -R9 ;  /* 0x000000ffff097224 */ /* 0x000fe400078e0a09 */
[----:B------:R-:W-:Y:S01]  /*19f0*/  @!P5 IMAD.MOV R30, RZ, RZ, -R30 ;  /* 0x000000ffff1ed224 */ /* 0x000fe200078e0a1e */
[C---:B------:R-:W-:Y:S01]  /*1a00*/  ISETP.GT.U32.AND P5, PT, R3.reuse, R36, PT ;  /* 0x000000240300720c */ /* 0x040fe20003fa4070 */
[C---:B------:R-:W-:Y:S02]  /*1a10*/  IMAD R50, R3.reuse, R9, R50 ;  /* 0x0000000903327224 */ /* 0x040fe400078e0232 */
[----:B------:R-:W-:Y:S02]  /*1a20*/  @!P1 IMAD.IADD R44, R44, 0x1, -R3 ;  /* 0x000000012c2c9824 */ /* 0x000fe400078e0a03 */
[----:B------:R-:W-:Y:S01]  /*1a30*/  IMAD.HI.U32 R27, R10, R52, RZ ;  /* 0x000000340a1b7227 */ /* 0x000fe200078e00ff */
[----:B------:R-:W-:Y:S02]  /*1a40*/  ISETP.GT.U32.AND P1, PT, R3, R50, PT ;  /* 0x000000320300720c */ /* 0x000fe40003f24070 */
[----:B0-----:R-:W-:Y:S01]  /*1a50*/  IADD3 R7, R7, 0xffffffe, RZ ;  /* 0x0ffffffe07077810 */ /* 0x001fe20007ffe0ff */
[----:B------:R-:W-:-:S02]  /*1a60*/  IMAD.MOV R27, RZ, RZ, -R27 ;  /* 0x000000ffff1b7224 */ /* 0x000fc400078e0a1b */
[--C-:B------:R-:W-:Y:S01]  /*1a70*/  @!P6 IMAD.IADD R34, R34, 0x1, -R3.reuse ;  /* 0x000000012222e824 */ /* 0x100fe200078e0a03 */
[C---:B------:R-:W-:Y:S01]  /*1a80*/  ISETP.GT.U32.AND P6, PT, R3.reuse, R40, PT ;  /* 0x000000280300720c */ /* 0x040fe20003fc4070 */
[--C-:B------:R-:W-:Y:S01]  /*1a90*/  @!P5 IMAD.IADD R36, R36, 0x1, -R3.reuse ;  /* 0x000000012424d824 */ /* 0x100fe200078e0a03 */
[C---:B------:R-:W-:Y:S01]  /*1aa0*/  ISETP.GT.U32.AND P5, PT, R3.reuse, R42, PT ;  /* 0x0000002a0300720c */ /* 0x040fe20003fa4070 */
[C---:B------:R-:W-:Y:S01]  /*1ab0*/  IMAD R52, R3.reuse, R27, R52 ;  /* 0x0000001b03347224 */ /* 0x040fe200078e0234 */
[----:B------:R0:W1:Y:S01]  /*1ac0*/  F2I.FTZ.U32.TRUNC.NTZ R9, R7 ;  /* 0x0000000700097305 */ /* 0x000062000021f000 */
[----:B------:R-:W-:Y:S02]  /*1ad0*/  @!P4 IMAD.MOV R32, RZ, RZ, -R32 ;  /* 0x000000ffff20c224 */ /* 0x000fe400078e0a20 */
[----:B------:R-:W-:Y:S01]  /*1ae0*/  @!P1 IMAD.IADD R50, R50, 0x1, -R3 ;  /* 0x0000000132329824 */ /* 0x000fe200078e0a03 */
[----:B------:R-:W-:Y:S01]  /*1af0*/  ISETP.GT.U32.AND P1, PT, R3, R52, PT ;  /* 0x000000340300720c */ /* 0x000fe20003f24070 */
[----:B------:R-:W-:-:S02]  /*1b00*/  @!P0 IMAD.MOV R34, RZ, RZ, -R34 ;  /* 0x000000ffff228224 */ /* 0x000fc400078e0a22 */
[----:B------:R-:W-:Y:S02]  /*1b10*/  @!P3 IMAD.MOV R36, RZ, RZ, -R36 ;  /* 0x000000ffff24b224 */ /* 0x000fe400078e0a24 */
[----:B0-----:R-:W-:-:S04]  /*1b20*/  IMAD.HI.U32 R7, R10, R54, RZ ;  /* 0x000000360a077227 */ /* 0x001fc800078e00ff */
[----:B------:R-:W-:Y:S02]  /*1b30*/  IMAD.MOV R7, RZ, RZ, -R7 ;  /* 0x000000ffff077224 */ /* 0x000fe400078e0a07 */
[--C-:B------:R-:W-:Y:S01]  /*1b40*/  @!P6 IMAD.IADD R40, R40, 0x1, -R3.reuse ;  /* 0x000000012828e824 */ /* 0x100fe200078e0a03 */
[C---:B------:R-:W-:Y:S01]  /*1b50*/  ISETP.GT.U32.AND P6, PT, R3.reuse, R38, PT ;  /* 0x000000260300720c */ /* 0x040fe20003fc4070 */
[--C-:B------:R-:W-:Y:S02]  /*1b60*/  @!P5 IMAD.IADD R42, R42, 0x1, -R3.reuse ;  /* 0x000000012a2ad824 */ /* 0x100fe400078e0a03 */
[C---:B------:R-:W-:Y:S01]  /*1b70*/  IMAD R54, R3.reuse, R7, R54 ;  /* 0x0000000703367224 */ /* 0x040fe200078e0236 */
[C---:B------:R-:W-:Y:S01]  /*1b80*/  ISETP.GT.U32.AND P4, PT, R3.reuse, R40, PT ;  /* 0x000000280300720c */ /* 0x040fe20003f84070 */
[----:B------:R-:W-:Y:S01]  /*1b90*/  @!P1 IMAD.IADD R52, R52, 0x1, -R3 ;  /* 0x0000000134349824 */ /* 0x000fe200078e0a03 */
[C---:B------:R-:W-:Y:S01]  /*1ba0*/  ISETP.GT.U32.AND P5, PT, R3.reuse, R42, PT ;  /* 0x0000002a0300720c */ /* 0x040fe20003fa4070 */
[----:B------:R-:W-:Y:S01]  /*1bb0*/  IMAD.HI.U32 R7, R10, R56, RZ ;  /* 0x000000380a077227 */ /* 0x000fe200078e00ff */
[----:B------:R-:W-:-:S02]  /*1bc0*/  ISETP.GT.U32.AND P1, PT, R3, R54, PT ;  /* 0x000000360300720c */ /* 0x000fc40003f24070 */
[C---:B------:R-:W-:Y:S01]  /*1bd0*/  ISETP.GT.U32.AND P3, PT, R3.reuse, R52, PT ;  /* 0x000000340300720c */ /* 0x040fe20003f64070 */
[----:B------:R-:W-:Y:S02]  /*1be0*/  IMAD.MOV R7, RZ, RZ, -R7 ;  /* 0x000000ffff077224 */ /* 0x000fe400078e0a07 */
[--C-:B------:R-:W-:Y:S01]  /*1bf0*/  @!P6 IMAD.IADD R38, R38, 0x1, -R3.reuse ;  /* 0x000000012626e824 */ /* 0x100fe200078e0a03 */
[C---:B------:R-:W-:Y:S01]  /*1c00*/  ISETP.GT.U32.AND P6, PT, R3.reuse, R46, PT ;  /* 0x0000002e0300720c */ /* 0x040fe20003fc4070 */
[C---:B------:R-:W-:Y:S02]  /*1c10*/  IMAD R56, R3.reuse, R7, R56 ;  /* 0x0000000703387224 */ /* 0x040fe400078e0238 */
[--C-:B------:R-:W-:Y:S01]  /*1c20*/  @!P4 IMAD.IADD R40, R40, 0x1, -R3.reuse ;  /* 0x000000012828c824 */ /* 0x100fe200078e0a03 */
[C---:B------:R-:W-:Y:S01]  /*1c30*/  ISETP.GT.U32.AND P4, PT, R3.reuse, R48, PT ;  /* 0x000000300300720c */ /* 0x040fe20003f84070 */
[--C-:B------:R-:W-:Y:S01]  /*1c40*/  @!P5 IMAD.IADD R42, R42, 0x1, -R3.reuse ;  /* 0x000000012a2ad824 */ /* 0x100fe200078e0a03 */
[----:B------:R-:W-:Y:S01]  /*1c50*/  ISETP.GE.AND P5, PT, R8, RZ, PT ;  /* 0x000000ff0800720c */ /* 0x000fe20003fa6270 */
[----:B------:R-:W-:Y:S01]  /*1c60*/  @!P1 IMAD.IADD R54, R54, 0x1, -R3 ;  /* 0x0000000136369824 */ /* 0x000fe200078e0a03 */
[----:B------:R-:W-:Y:S01]  /*1c70*/  ISETP.GT.U32.AND P1, PT, R3, R56, PT ;  /* 0x000000380300720c */ /* 0x000fe20003f24070 */
[----:B------:R-:W-:-:S04]  /*1c80*/  IMAD.HI.U32 R8, R10, R58, RZ ;  /* 0x0000003a0a087227 */ /* 0x000fc800078e00ff */
[----:B------:R-:W-:Y:S02]  /*1c90*/  IMAD.MOV R27, RZ, RZ, -R8 ;  /* 0x000000ffff1b7224 */ /* 0x000fe400078e0a08 */
[----:B------:R-:W-:Y:S02]  /*1ca0*/  IMAD.MOV.U32 R8, RZ, RZ, RZ ;  /* 0x000000ffff087224 */ /* 0x000fe400078e00ff */
[----:B------:R-:W-:Y:S01]  /*1cb0*/  IMAD R58, R3, R27, R58 ;  /* 0x0000001b033a7224 */ /* 0x000fe200078e023a */
[----:B------:R-:W-:Y:S01]  /*1cc0*/  IABS R27, R49 ;  /* 0x00000031001b7213 */ /* 0x000fe20000000000 */
[--C-:B------:R-:W-:Y:S01]  /*1cd0*/  @!P4 IMAD.IADD R48, R48, 0x1, -R3.reuse ;  /* 0x000000013030c824 */ /* 0x100fe200078e0a03 */
[----:B------:R-:W-:Y:S01]  /*1ce0*/  ISETP.GE.AND P4, PT, R21, RZ, PT ;  /* 0x000000ff1500720c */ /* 0x000fe20003f86270 */
[----:B------:R-:W-:Y:S01]  /*1cf0*/  @!P1 IMAD.IADD R56, R56, 0x1, -R3 ;  /* 0x0000000138389824 */ /* 0x000fe200078e0a03 */
[----:B------:R-:W-:Y:S01]  /*1d00*/  ISETP.GT.U32.AND P1, PT, R3, R58, PT ;  /* 0x0000003a0300720c */ /* 0x000fe20003f24070 */
[----:B-1----:R-:W-:-:S02]  /*1d10*/  IMAD.MOV R21, RZ, RZ, -R9 ;  /* 0x000000ffff157224 */ /* 0x002fc400078e0a09 */
[----:B------:R-:W-:Y:S01]  /*1d20*/  @!P6 IMAD.IADD R46, R46, 0x1, -R3 ;  /* 0x000000012e2ee824 */ /* 0x000fe200078e0a03 */
[----:B------:R-:W-:Y:S01]  /*1d30*/  ISETP.GE.AND P6, PT, R17, RZ, PT ;  /* 0x000000ff1100720c */ /* 0x000fe20003fc6270 */
[----:B------:R-:W-:Y:S02]  /*1d40*/  IMAD R21, R21, R68, RZ ;  /* 0x0000004415157224 */ /* 0x000fe400078e02ff */
[----:B------:R-:W-:Y:S01]  /*1d50*/  IMAD.HI.U32 R17, R10, R60, RZ ;  /* 0x0000003c0a117227 */ /* 0x000fe200078e00ff */
[----:B------:R-:W-:-:S03]  /*1d60*/  ISETP.GT.U32.AND P0, PT, R3, R46, PT ;  /* 0x0000002e0300720c */ /* 0x000fc60003f04070 */
[----:B------:R-:W-:Y:S01]  /*1d70*/  IMAD.HI.U32 R8, R9, R21, R8 ;  /* 0x0000001509087227 */ /* 0x000fe200078e0008 */
[----:B------:R-:W-:-:S03]  /*1d80*/  IABS R21, R47 ;  /* 0x0000002f00157213 */ /* 0x000fc60000000000 */
[----:B------:R-:W-:Y:S02]  /*1d90*/  IMAD.MOV R17, RZ, RZ, -R17 ;  /* 0x000000ffff117224 */ /* 0x000fe400078e0a11 */
[----:B------:R-:W-:Y:S01]  /*1da0*/  @!P1 IMAD.IADD R58, R58, 0x1, -R3 ;  /* 0x000000013a3a9824 */ /* 0x000fe200078e0a03 */
[----:B------:R-:W-:Y:S01]  /*1db0*/  ISETP.GT.U32.AND P1, PT, R3, R48, PT ;  /* 0x000000300300720c */ /* 0x000fe20003f24070 */
[----:B------:R-:W-:-:S04]  /*1dc0*/  IMAD.HI.U32 R7, R10, R21, RZ ;  /* 0x000000150a077227 */ /* 0x000fc800078e00ff */
[----:B------:R-:W-:Y:S02]  /*1dd0*/  IMAD R60, R3, R17, R60 ;  /* 0x00000011033c7224 */ /* 0x000fe400078e023c */
[----:B------:R-:W-:-:S04]  /*1de0*/  IMAD.HI.U32 R9, R10, R27, RZ ;  /* 0x0000001b0a097227 */ /* 0x000fc800078e00ff */
[----:B------:R-:W-:-:S04]  /*1df0*/  IMAD.HI.U32 R17, R10, R33, RZ ;  /* 0x000000210a117227 */ /* 0x000fc800078e00ff */
[----:B------:R-:W-:-:S04]  /*1e00*/  IMAD.HI.U32 R10, R10, R35, RZ ;  /* 0x000000230a0a7227 */ /* 0x000fc800078e00ff */
[----:B------:R-:W-:Y:S02]  /*1e10*/  IMAD.MOV R62, RZ, RZ, -R7 ;  /* 0x000000ffff3e7224 */ /* 0x000fe400078e0a07 */
[----:B------:R-:W-:Y:S02]  /*1e20*/  IMAD.MOV R70, RZ, RZ, -R10 ;  /* 0x000000ffff467224 */ /* 0x000fe400078e0a0a */
[C---:B------:R-:W-:Y:S02]  /*1e30*/  IMAD R10, R3.reuse, R62, R21 ;  /* 0x0000003e030a7224 */ /* 0x040fe400078e0215 */
[----:B------:R-:W-:Y:S01]  /*1e40*/  @!P2 IMAD.MOV R38, RZ, RZ, -R38 ;  /* 0x000000ffff26a224 */ /* 0x000fe200078e0a26 */
[C---:B------:R-:W-:Y:S01]  /*1e50*/  ISETP.GT.U32.AND P2, PT, R3.reuse, R50, PT ;  /* 0x000000320300720c */ /* 0x040fe20003f44070 */
[----:B------:R-:W-:Y:S02]  /*1e60*/  IMAD.MOV R64, RZ, RZ, -R9 ;  /* 0x000000ffff407224 */ /* 0x000fe400078e0a09 */
[----:B------:R-:W-:Y:S01]  /*1e70*/  @!P1 IMAD.IADD R48, R48, 0x1, -R3 ;  /* 0x0000000130309824 */ /* 0x000fe200078e0a03 */
[----:B------:R-:W-:Y:S01]  /*1e80*/  ISETP.GT.U32.AND P1, PT, R3, R10, PT ;  /* 0x0000000a0300720c */ /* 0x000fe20003f24070 */
[----:B------:R-:W-:-:S02]  /*1e90*/  IMAD.MOV R66, RZ, RZ, -R17 ;  /* 0x000000ffff427224 */ /* 0x000fc400078e0a11 */
[----:B------:R-:W-:Y:S01]  /*1ea0*/  @!P0 IMAD.IADD R46, R46, 0x1, -R3 ;  /* 0x000000012e2e8824 */ /* 0x000fe200078e0a03 */
[C---:B------:R-:W-:Y:S01]  /*1eb0*/  ISETP.GT.U32.AND P0, PT, R3.reuse, R60, PT ;  /* 0x0000003c0300720c */ /* 0x040fe20003f04070 */
[C---:B------:R-:W-:Y:S02]  /*1ec0*/  IMAD R62, R3.reuse, R64, R27 ;  /* 0x00000040033e7224 */ /* 0x040fe400078e021b */
[C---:B------:R-:W-:Y:S02]  /*1ed0*/  IMAD R64, R3.reuse, R66, R33 ;  /* 0x0000004203407224 */ /* 0x040fe400078e0221 */
[C---:B------:R-:W-:Y:S02]  /*1ee0*/  IMAD R66, R3.reuse, R70, R35 ;  /* 0x0000004603427224 */ /* 0x040fe400078e0223 */
[----:B------:R-:W-:Y:S01]  /*1ef0*/  @!P5 IMAD.MOV R40, RZ, RZ, -R40 ;  /* 0x000000ffff28d224 */ /* 0x000fe200078e0a28 */
[C---:B------:R-:W-:Y:S01]  /*1f00*/  ISETP.GT.U32.AND P5, PT, R3.reuse, R54, PT ;  /* 0x000000360300720c */ /* 0x040fe20003fa4070 */
[----:B------:R-:W-:Y:S01]  /*1f10*/  @!P4 IMAD.MOV R44, RZ, RZ, -R44 ;  /* 0x000000ffff2cc224 */ /* 0x000fe200078e0a2c */
[C---:B------:R-:W-:Y:S01]  /*1f20*/  ISETP.GT.U32.AND P4, PT, R3.reuse, R56, PT ;  /* 0x000000380300720c */ /* 0x040fe20003f84070 */
[--C-:B------:R-:W-:Y:S01]  /*1f30*/  @!P2 IMAD.IADD R50, R50, 0x1, -R3.reuse ;  /* 0x000000013232a824 */ /* 0x100fe200078e0a03 */
[----:B------:R-:W-:Y:S01]  /*1f40*/  ISETP.GT.U32.AND P2, PT, R3, R66, PT ;  /* 0x000000420300720c */ /* 0x000fe20003f44070 */
[--C-:B------:R-:W-:Y:S01]  /*1f50*/  @!P1 IMAD.IADD R10, R10, 0x1, -R3.reuse ;  /* 0x000000010a0a9824 */ /* 0x100fe200078e0a03 */
[----:B------:R-:W-:Y:S01]  /*1f60*/  ISETP.GE.AND P1, PT, R19, RZ, PT ;  /* 0x000000ff1300720c */ /* 0x000fe20003f26270 */
[----:B------:R-:W-:Y:S01]  /*1f70*/  @!P0 IMAD.IADD R60, R60, 0x1, -R3 ;  /* 0x000000013c3c8824 */ /* 0x000fe200078e0a03 */
[----:B------:R-:W-:Y:S01]  /*1f80*/  ISETP.GE.AND P0, PT, R39, RZ, PT ;  /* 0x000000ff2700720c */ /* 0x000fe20003f06270 */
[----:B------:R-:W-:-:S02]  /*1f90*/  IMAD.MOV.U32 R7, RZ, RZ, R37 ;  /* 0x000000ffff077224 */ /* 0x000fc400078e0025 */
[----:B------:R-:W-:Y:S01]  /*1fa0*/  @!P3 IMAD.IADD R52, R52, 0x1, -R3 ;  /* 0x000000013434b824 */ /* 0x000fe200078e0a03 */
[C---:B------:R-:W-:Y:S01]  /*1fb0*/  ISETP.GT.U32.AND P3, PT, R3.reuse, R62, PT ;  /* 0x0000003e0300720c */ /* 0x040fe20003f64070 */
[----:B------:R-:W-:Y:S01]  /*1fc0*/  @!P6 IMAD.MOV R42, RZ, RZ, -R42 ;  /* 0x000000ffff2ae224 */ /* 0x000fe200078e0a2a */
[----:B------:R-:W-:Y:S01]  /*1fd0*/  ISETP.GT.U32.AND P6, PT, R3, R58, PT ;  /* 0x0000003a0300720c */ /* 0x000fe20003fc4070 */
[----:B------:R-:W-:-:S04]  /*1fe0*/  IMAD.HI.U32 R8, R8, R7, RZ ;  /* 0x0000000708087227 */ /* 0x000fc800078e00ff */
[--C-:B------:R-:W-:Y:S01]  /*1ff0*/  @!P5 IMAD.IADD R54, R54, 0x1, -R3.reuse ;  /* 0x000000013636d824 */ /* 0x100fe200078e0a03 */
[----:B------:R-:W-:Y:S01]  /*2000*/  ISETP.GT.U32.AND P5, PT, R3, R64, PT ;  /* 0x000000400300720c */ /* 0x000fe20003fa4070 */
[--C-:B------:R-:W-:Y:S01]  /*2010*/  @!P4 IMAD.IADD R56, R56, 0x1, -R3.reuse ;  /* 0x000000013838c824 */ /* 0x100fe200078e0a03 */
[----:B------:R-:W-:Y:S01]  /*2020*/  ISETP.GE.AND P4, PT, R25, RZ, PT ;  /* 0x000000ff1900720c */ /* 0x000fe20003f86270 */
[----:B------:R-:W-:Y:S01]  /*2030*/  @!P2 IMAD.IADD R66, R66, 0x1, -R3 ;  /* 0x000000014242a824 */ /* 0x000fe200078e0a03 */
[----:B------:R-:W-:Y:S01]  /*2040*/  ISETP.GE.AND P2, PT, R23, RZ, PT ;  /* 0x000000ff1700720c */ /* 0x000fe20003f46270 */
[----:B------:R-:W-:Y:S02]  /*2050*/  IMAD.MOV R8, RZ, RZ, -R8 ;  /* 0x000000ffff087224 */ /* 0x000fe400078e0a08 */
[----:B------:R-:W-:Y:S01]  /*2060*/  @!P1 IMAD.MOV R50, RZ, RZ, -R50 ;  /* 0x000000ffff329224 */ /* 0x000fe200078e0a32 */
[C---:B------:R-:W-:Y:S01]  /*2070*/  ISETP.GT.U32.AND P1, PT, R3.reuse, R66, PT ;  /* 0x000000420300720c */ /* 0x040fe20003f24070 */
[----:B------:R-:W-:Y:S01]  /*2080*/  @!P0 IMAD.MOV R48, RZ, RZ, -R48 ;  /* 0x000000ffff308224 */ /* 0x000fe200078e0a30 */
[----:B------:R-:W-:Y:S01]  /*2090*/  ISETP.GT.U32.AND P0, PT, R3, R10, PT ;  /* 0x0000000a0300720c */ /* 0x000fe20003f04070 */
[----:B------:R-:W-:-:S02]  /*20a0*/  IMAD R7, R68, R8, R7 ;  /* 0x0000000844077224 */ /* 0x000fc400078e0207 */
[--C-:B------:R-:W-:Y:S01]  /*20b0*/  @!P3 IMAD.IADD R62, R62, 0x1, -R3.reuse ;  /* 0x000000013e3eb824 */ /* 0x100fe200078e0a03 */
[----:B------:R-:W-:Y:S01]  /*20c0*/  ISETP.GE.AND P3, PT, R29, RZ, PT ;  /* 0x000000ff1d00720c */ /* 0x000fe20003f66270 */
[--C-:B------:R-:W-:Y:S01]  /*20d0*/  @!P6 IMAD.IADD R58, R58, 0x1, -R3.reuse ;  /* 0x000000013a3ae824 */ /* 0x100fe200078e0a03 */
[----:B------:R-:W-:Y:S01]  /*20e0*/  ISETP.GT.U32.AND P6, PT, R68, R7, PT ;  /* 0x000000074400720c */ /* 0x000fe20003fc4070 */
[--C-:B------:R-:W-:Y:S01]  /*20f0*/  @!P5 IMAD.IADD R64, R64, 0x1, -R3.reuse ;  /* 0x000000014040d824 */ /* 0x100fe200078e0a03 */
[----:B------:R-:W-:Y:S01]  /*2100*/  ISETP.GE.AND P5, PT, R41, RZ, PT ;  /* 0x000000ff2900720c */ /* 0x000fe20003fa6270 */
[----:B------:R-:W-:Y:S01]  /*2110*/  @!P4 IMAD.MOV R46, RZ, RZ, -R46 ;  /* 0x000000ffff2ec224 */ /* 0x000fe200078e0a2e */
[----:B------:R-:W-:Y:S01]  /*2120*/  ISETP.GT.U32.AND P4, PT, R3, R60, PT ;  /* 0x0000003c0300720c */ /* 0x000fe20003f84070 */
[--C-:B------:R-:W-:Y:S01]  /*2130*/  @!P1 IMAD.IADD R66, R66, 0x1, -R3.reuse ;  /* 0x0000000142429824 */ /* 0x100fe200078e0a03 */
[----:B------:R-:W-:Y:S01]  /*2140*/  ISETP.GE.AND P1, PT, R47, RZ, PT ;  /* 0x000000ff2f00720c */ /* 0x000fe20003f26270 */
[----:B------:R-:W-:Y:S01]  /*2150*/  @!P0 IMAD.IADD R10, R10, 0x1, -R3 ;  /* 0x000000010a0a8824 */ /* 0x000fe200078e0a03 */
[----:B------:R-:W-:Y:S01]  /*2160*/  ISETP.GE.AND P0, PT, R45, RZ, PT ;  /* 0x000000ff2d00720c */ /* 0x000fe20003f06270 */
[----:B------:R-:W-:Y:S01]  /*2170*/  @!P2 IMAD.MOV R52, RZ, RZ, -R52 ;  /* 0x000000ffff34a224 */ /* 0x000fe200078e0a34 */
[C---:B------:R-:W-:Y:S01]  /*2180*/  ISETP.GT.U32.AND P2, PT, R3.reuse, R62, PT ;  /* 0x0000003e0300720c */ /* 0x040fe20003f44070 */
[----:B------:R-:W-:Y:S01]  /*2190*/  @!P3 IMAD.MOV R54, RZ, RZ, -R54 ;  /* 0x000000ffff36b224 */ /* 0x000fe200078e0a36 */
[----:B------:R-:W-:Y:S01]  /*21a0*/  ISETP.GT.U32.AND P3, PT, R3, R64, PT ;  /* 0x000000400300720c */ /* 0x000fe20003f64070 */
[----:B------:R-:W-:Y:S01]  /*21b0*/  @!P6 IMAD.IADD R7, R7, 0x1, -R68 ;  /* 0x000000010707e824 */ /* 0x000fe200078e0a44 */
[----:B------:R-:W-:Y:S01]  /*21c0*/  ISETP.GE.AND P6, PT, R6, RZ, PT ;  /* 0x000000ff0600720c */ /* 0x000fe20003fc6270 */
[----:B------:R-:W-:-:S02]  /*21d0*/  @!P5 IMAD.MOV R56, RZ, RZ, -R56 ;  /* 0x000000ffff38d224 */ /* 0x000fc400078e0a38 */
[--C-:B------:R-:W-:Y:S01]  /*21e0*/  @!P4 IMAD.IADD R60, R60, 0x1, -R3.reuse ;  /* 0x000000013c3cc824 */ /* 0x100fe200078e0a03 */
[----:B------:R-:W-:Y:S01]  /*21f0*/  ISETP.GT.U32.AND P5, PT, R68, R7, PT ;  /* 0x000000074400720c */ /* 0x000fe20003fa4070 */
[----:B------:R-:W-:Y:S01]  /*2200*/  @!P1 IMAD.MOV R10, RZ, RZ, -R10 ;  /* 0x000000ffff0a9224 */ /* 0x000fe200078e0a0a */
[----:B------:R-:W-:Y:S01]  /*2210*/  ISETP.GE.AND P4, PT, R43, RZ, PT ;  /* 0x000000ff2b00720c */ /* 0x000fe20003f86270 */
[----:B------:R-:W-:Y:S01]  /*2220*/  @!P0 IMAD.MOV R60, RZ, RZ, -R60 ;  /* 0x000000ffff3c8224 */ /* 0x000fe200078e0a3c */
[----:B------:R-:W-:Y:S01]  /*2230*/  ISETP.GE.AND P1, PT, R220, RZ, PT ;  /* 0x000000ffdc00720c */ /* 0x000fe20003f26270 */
[--C-:B------:R-:W-:Y:S01]  /*2240*/  @!P2 IMAD.IADD R62, R62, 0x1, -R3.reuse ;  /* 0x000000013e3ea824 */ /* 0x100fe200078e0a03 */
[----:B------:R-:W-:Y:S01]  /*2250*/  ISETP.NE.AND P0, PT, RZ, c[0x0][0x178], PT ;  /* 0x00005e00ff007a0c */ /* 0x000fe20003f05270 */
[----:B------:R-:W-:Y:S01]  /*2260*/  IMAD.SHL.U32 R4, R55, 0x80, RZ ;  /* 0x0000008037047824 */ /* 0x000fe200078e00ff */
[----:B------:R-:W-:Y:S01]  /*2270*/  ISETP.GE.AND P2, PT, R49, RZ, PT ;  /* 0x000000ff3100720c */ /* 0x000fe20003f46270 */
[----:B------:R-:W-:Y:S01]  /*2280*/  @!P3 IMAD.IADD R64, R64, 0x1, -R3 ;  /* 0x000000014040b824 */ /* 0x000fe200078e0a03 */
[----:B------:R-:W-:Y:S01]  /*2290*/  ISETP.GE.AND P3, PT, R51, RZ, PT ;  /* 0x000000ff3300720c */ /* 0x000fe20003f66270 */
[----:B------:R-:W-:Y:S01]  /*22a0*/  @!P6 IMAD.MOV R66, RZ, RZ, -R66 ;  /* 0x000000ffff42e224 */ /* 0x000fe200078e0a42 */
[----:B------:R-:W-:Y:S01]  /*22b0*/  LOP3.LUT R3, R31, 0x800, R4, 0xf8, !PT ;  /* 0x000008001f037812 */ /* 0x000fe200078ef804 */
[----:B------:R-:W-:Y:S01]  /*22c0*/  @!P5 IMAD.IADD R7, R7, 0x1, -R68 ;  /* 0x000000010707d824 */ /* 0x000fe200078e0a44 */
[----:B------:R-:W-:Y:S01]  /*22d0*/  LOP3.LUT R4, RZ, c[0x0][0x17c], RZ, 0x33, !PT ;  /* 0x00005f00ff047a12 */ /* 0x000fe200078e33ff */
[----:B------:R-:W-:Y:S01]  /*22e0*/  @!P4 IMAD.MOV R58, RZ, RZ, -R58 ;  /* 0x000000ffff3ac224 */ /* 0x000fe200078e0a3a */
[----:B------:R-:W-:Y:S01]  /*22f0*/  ISETP.NE.AND P4, PT, RZ, c[0x0][0x17c], PT ;  /* 0x00005f00ff007a0c */ /* 0x000fe20003f85270 */
[----:B------:R-:W-:Y:S01]  /*2300*/  @!P1 IMAD.MOV R7, RZ, RZ, -R7 ;  /* 0x000000ffff079224 */ /* 0x000fe200078e0a07 */
[----:B------:R-:W-:Y:S01]  /*2310*/  LOP3.LUT R222, R3, 0x40, RZ, 0x3c, !PT ;  /* 0x0000004003de7812 */ /* 0x000fe200078e3cff */
[----:B------:R-:W-:Y:S01]  /*2320*/  IMAD.SHL.U32 R218, R218, 0x40, RZ ;  /* 0x00000040dada7824 */ /* 0x000fe200078e00ff */
[C---:B------:R-:W-:Y:S01]  /*2330*/  SEL R11, R4.reuse, R11, !P4 ;  /* 0x0000000b040b7207 */ /* 0x040fe20006000000 */
[----:B------:R-:W-:Y:S01]  /*2340*/  @!P2 IMAD.MOV R62, RZ, RZ, -R62 ;  /* 0x000000ffff3ea224 */ /* 0x000fe200078e0a3e */
[C---:B------:R-:W-:Y:S01]  /*2350*/  SEL R12, R4.reuse, R12, !P4 ;  /* 0x0000000c040c7207 */ /* 0x040fe20006000000 */
[----:B------:R-:W-:Y:S01]  /*2360*/  @!P3 IMAD.MOV R64, RZ, RZ, -R64 ;  /* 0x000000ffff40b224 */ /* 0x000fe200078e0a40 */
[C---:B------:R-:W-:Y:S01]  /*2370*/  SEL R14, R4.reuse, R14, !P4 ;  /* 0x0000000e040e7207 */ /* 0x040fe20006000000 */
[----:B------:R-:W-:Y:S01]  /*2380*/  IMAD R11, R11, c[0x0][0x190], RZ ;  /* 0x000064000b0b7a24 */ /* 0x000fe200078e02ff */
[----:B------:R-:W-:Y:S01]  /*2390*/  SEL R16, R4, R16, !P4 ;  /* 0x0000001004107207 */ /* 0x000fe20006000000 */
[----:B------:R-:W-:Y:S01]  /*23a0*/  IMAD R12, R12, c[0x0][0x190], RZ ;  /* 0x000064000c0c7a24 */ /* 0x000fe200078e02ff */
[----:B------:R-:W-:Y:S01]  /*23b0*/  @!P0 LOP3.LUT R7, RZ, c[0x0][0x178], RZ, 0x33, !PT ;  /* 0x00005e00ff078a12 */ /* 0x000fe200078e33ff */
[----:B------:R-:W-:Y:S01]  /*23c0*/  IMAD R14, R14, c[0x0][0x190], RZ ;  /* 0x000064000e0e7a24 */ /* 0x000fe200078e02ff */
[----:B------:R-:W-:Y:S01]  /*23d0*/  SEL R18, R4, R18, !P4 ;  /* 0x0000001204127207 */ /* 0x000fe20006000000 */
[----:B------:R-:W-:Y:S01]  /*23e0*/  IMAD R16, R16, c[0x0][0x190], RZ ;  /* 0x0000640010107a24 */ /* 0x000fe200078e02ff */
[C---:B------:R-:W-:Y:S01]  /*23f0*/  SEL R20, R4.reuse, R20, !P4 ;  /* 0x0000001404147207 */ /* 0x040fe20006000000 */
[----:B------:R-:W-:Y:S01]  /*2400*/  IMAD R7, R7, c[0x0][0x184], RZ ;  /* 0x0000610007077a24 */ /* 0x000fe200078e02ff */
[----:B------:R-:W-:Y:S01]  /*2410*/  SEL R28, R4, R28, !P4 ;  /* 0x0000001c041c7207 */ /* 0x000fe20006000000 */
[----:B------:R-:W-:Y:S01]  /*2420*/  IMAD R18, R18, c[0x0][0x190], RZ ;  /* 0x0000640012127a24 */ /* 0x000fe200078e02ff */
[----:B------:R-:W-:Y:S01]  /*2430*/  SEL R13, R4, R13, !P4 ;  /* 0x0000000d040d7207 */ /* 0x000fe20006000000 */
        /* <DEDUP_REMOVED lines=49> */
[----:B------:R-:W-:Y:S01]  /*2750*/  LEA R28, P1, R7, c[0x0][0x160], 0x1 ;  /* 0x00005800071c7a11 */ /* 0x000fe200078208ff */
[----:B------:R-:W-:Y:S01]  /*2760*/  IMAD R64, R64, c[0x0][0x190], RZ ;  /* 0x0000640040407a24 */ /* 0x000fe200078e02ff */
[----:B------:R-:W-:Y:S01]  /*2770*/  LEA R217, P2, R11, c[0x0][0x168], 0x1 ;  /* 0x00005a000bd97a11 */ /* 0x000fe200078408ff */
[----:B------:R-:W-:Y:S01]  /*2780*/  IMAD R66, R66, c[0x0][0x190], RZ ;  /* 0x0000640042427a24 */ /* 0x000fe200078e02ff */
[----:B------:R-:W-:Y:S01]  /*2790*/  LEA R215, P3, R12, c[0x0][0x168], 0x1 ;  /* 0x00005a000cd77a11 */ /* 0x000fe200078608ff */
[----:B------:R-:W-:Y:S01]  /*27a0*/  IMAD.SHL.U32 R4, R53, 0x2, RZ ;  /* 0x0000000235047824 */ /* 0x000fe200078e00ff */
[----:B------:R-:W-:Y:S01]  /*27b0*/  LEA R212, P4, R14, c[0x0][0x168], 0x1 ;  /* 0x00005a000ed47a11 */ /* 0x000fe200078808ff */
[----:B------:R-:W-:Y:S01]  /*27c0*/  IMAD.SHL.U32 R236, R236, 0x2, RZ ;  /* 0x00000002ecec7824 */ /* 0x000fe200078e00ff */
[----:B------:R-:W-:Y:S01]  /*27d0*/  LEA R207, P5, R16, c[0x0][0x168], 0x1 ;  /* 0x00005a0010cf7a11 */ /* 0x000fe200078a08ff */
[----:B------:R-:W-:Y:S01]  /*27e0*/  IMAD R208, R234, c[0x0][0x18c], RZ ;  /* 0x00006300ead07a24 */ /* 0x000fe200078e02ff */
[----:B------:R-:W-:-:S02]  /*27f0*/  LEA R205, P6, R18, c[0x0][0x168], 0x1 ;  /* 0x00005a0012cd7a11 */ /* 0x000fc400078c08ff */
[----:B------:R-:W-:Y:S02]  /*2800*/  LEA R202, P0, R20, c[0x0][0x168], 0x1 ;  /* 0x00005a0014ca7a11 */ /* 0x000fe400078008ff */
[----:B------:R-:W-:Y:S02]  /*2810*/  LEA.HI.X.SX32 R29, R7, c[0x0][0x164], 0x1, P1 ;  /* 0x00005900071d7a11 */ /* 0x000fe400008f0eff */
[----:B------:R-:W-:Y:S02]  /*2820*/  LEA.HI.X.SX32 R216, R11, c[0x0][0x16c], 0x1, P2 ;  /* 0x00005b000bd87a11 */ /* 0x000fe400010f0eff */
[----:B------:R-:W-:Y:S02]  /*2830*/  LEA.HI.X.SX32 R213, R12, c[0x0][0x16c], 0x1, P3 ;  /* 0x00005b000cd57a11 */ /* 0x000fe400018f0eff */
[----:B------:R-:W-:Y:S02]  /*2840*/  LEA.HI.X.SX32 R211, R14, c[0x0][0x16c], 0x1, P4 ;  /* 0x00005b000ed37a11 */ /* 0x000fe400020f0eff */
[----:B------:R-:W-:-:S02]  /*2850*/  LEA.HI.X.SX32 R206, R16, c[0x0][0x16c], 0x1, P5 ;  /* 0x00005b0010ce7a11 */ /* 0x000fc400028f0eff */
[----:B------:R-:W-:Y:S02]  /*2860*/  LEA R200, P1, R13, c[0x0][0x168], 0x1 ;  /* 0x00005a000dc87a11 */ /* 0x000fe400078208ff */
[----:B------:R-:W-:Y:S02]  /*2870*/  LEA R197, P2, R22, c[0x0][0x168], 0x1 ;  /* 0x00005a0016c57a11 */ /* 0x000fe400078408ff */
[----:B------:R-:W-:Y:S02]  /*2880*/  LEA R195, P3, R24, c[0x0][0x168], 0x1 ;  /* 0x00005a0018c37a11 */ /* 0x000fe400078608ff */
[----:B------:R-:W-:Y:S02]  /*2890*/  LEA R165, P4, R26, c[0x0][0x168], 0x1 ;  /* 0x00005a001aa57a11 */ /* 0x000fe400078808ff */
[----:B------:R-:W-:Y:S02]  /*28a0*/  LEA R163, P5, R162, c[0x0][0x168], 0x1 ;  /* 0x00005a00a2a37a11 */ /* 0x000fe400078a08ff */
[----:B------:R-:W-:-:S02]  /*28b0*/  LEA.HI.X.SX32 R203, R18, c[0x0][0x16c], 0x1, P6 ;  /* 0x00005b0012cb7a11 */ /* 0x000fc400030f0eff */
[----:B------:R-:W-:Y:S02]  /*28c0*/  LEA.HI.X.SX32 R201, R20, c[0x0][0x16c], 0x1, P0 ;  /* 0x00005b0014c97a11 */ /* 0x000fe400000f0eff */
[----:B------:R-:W-:Y:S02]  /*28d0*/  LEA R160, P6, R15, c[0x0][0x168], 0x1 ;  /* 0x00005a000fa07a11 */ /* 0x000fe400078c08ff */
[----:B------:R-:W-:Y:S02]  /*28e0*/  LEA R46, P0, R30, c[0x0][0x168], 0x1 ;  /* 0x00005a001e2e7a11 */ /* 0x000fe400078008ff */
[----:B------:R-:W-:Y:S02]  /*28f0*/  LEA.HI.X.SX32 R198, R13, c[0x0][0x16c], 0x1, P1 ;  /* 0x00005b000dc67a11 */ /* 0x000fe400008f0eff */
[----:B------:R-:W-:Y:S02]  /*2900*/  LEA.HI.X.SX32 R196, R22, c[0x0][0x16c], 0x1, P2 ;  /* 0x00005b0016c47a11 */ /* 0x000fe400010f0eff */
[----:B------:R-:W-:-:S02]  /*2910*/  LEA.HI.X.SX32 R166, R24, c[0x0][0x16c], 0x1, P3 ;  /* 0x00005b0018a67a11 */ /* 0x000fc400018f0eff */
[----:B------:R-:W-:Y:S02]  /*2920*/  LEA.HI.X.SX32 R164, R26, c[0x0][0x16c], 0x1, P4 ;  /* 0x00005b001aa47a11 */ /* 0x000fe400020f0eff */
[----:B------:R-:W-:Y:S02]  /*2930*/  LEA.HI.X.SX32 R162, R162, c[0x0][0x16c], 0x1, P5 ;  /* 0x00005b00a2a27a11 */ /* 0x000fe400028f0eff */
[----:B------:R-:W-:Y:S02]  /*2940*/  LEA R38, P1, R32, c[0x0][0x168], 0x1 ;  /* 0x00005a0020267a11 */ /* 0x000fe400078208ff */
[----:B------:R-:W-:Y:S02]  /*2950*/  LEA R167, P2, R34, c[0x0][0x168], 0x1 ;  /* 0x00005a0022a77a11 */ /* 0x000fe400078408ff */
[----:B------:R-:W-:Y:S02]  /*2960*/  LEA R41, P3, R36, c[0x0][0x168], 0x1 ;  /* 0x00005a0024297a11 */ /* 0x000fe400078608ff */
[----:B------:R-:W-:-:S02]  /*2970*/  LEA R43, P4, R6, c[0x0][0x168], 0x1 ;  /* 0x00005a00062b7a11 */ /* 0x000fc400078808ff */
[----:B------:R-:W-:Y:S02]  /*2980*/  LEA R45, P5, R8, c[0x0][0x168], 0x1 ;  /* 0x00005a00082d7a11 */ /* 0x000fe400078a08ff */
[----:B------:R-:W-:Y:S02]  /*2990*/  LEA.HI.X.SX32 R161, R15, c[0x0][0x16c], 0x1, P6 ;  /* 0x00005b000fa17a11 */ /* 0x000fe400030f0eff */
[----:B------:R-:W-:Y:S02]  /*29a0*/  LEA.HI.X.SX32 R47, R30, c[0x0][0x16c], 0x1, P0 ;  /* 0x00005b001e2f7a11 */ /* 0x000fe400000f0eff */
[----:B------:R-:W-:Y:S02]  /*29b0*/  LEA R15, P0, R21, c[0x0][0x168], 0x1 ;  /* 0x00005a00150f7a11 */ /* 0x000fe400078008ff */
[----:B------:R-:W-:Y:S02]  /*29c0*/  LEA.HI.X.SX32 R39, R32, c[0x0][0x16c], 0x1, P1 ;  /* 0x00005b0020277a11 */ /* 0x000fe400008f0eff */
[----:B------:R-:W-:-:S02]  /*29d0*/  LEA.HI.X.SX32 R168, R34, c[0x0][0x16c], 0x1, P2 ;  /* 0x00005b0022a87a11 */ /* 0x000fc400010f0eff */
[----:B------:R-:W-:Y:S02]  /*29e0*/  LEA.HI.X.SX32 R40, R36, c[0x0][0x16c], 0x1, P3 ;  /* 0x00005b0024287a11 */ /* 0x000fe400018f0eff */
[----:B------:R-:W-:Y:S02]  /*29f0*/  LEA.HI.X.SX32 R42, R6, c[0x0][0x16c], 0x1, P4 ;  /* 0x00005b00062a7a11 */ /* 0x000fe400020f0eff */
[----:B------:R-:W-:Y:S02]  /*2a00*/  LEA.HI.X.SX32 R44, R8, c[0x0][0x16c], 0x1, P5 ;  /* 0x00005b00082c7a11 */ /* 0x000fe400028f0eff */
[----:B------:R-:W-:Y:S02]  /*2a10*/  LEA R37, P6, R9, c[0x0][0x168], 0x1 ;  /* 0x00005a0009257a11 */ /* 0x000fe400078c08ff */
[----:B------:R-:W-:Y:S02]  /*2a20*/  LEA R17, P1, R25, c[0x0][0x168], 0x1 ;  /* 0x00005a0019117a11 */ /* 0x000fe400078208ff */
[----:B------:R-:W-:-:S02]  /*2a30*/  LEA R20, P2, R48, c[0x0][0x168], 0x1 ;  /* 0x00005a0030147a11 */ /* 0x000fc400078408ff */
[----:B------:R-:W-:Y:S02]  /*2a40*/  LEA R19, P3, R50, c[0x0][0x168], 0x1 ;  /* 0x00005a0032137a11 */ /* 0x000fe400078608ff */
[----:B------:R-:W-:Y:S02]  /*2a50*/  LEA R35, P4, R52, c[0x0][0x168], 0x1 ;  /* 0x00005a0034237a11 */ /* 0x000fe400078808ff */
[----:B------:R-:W-:Y:S02]  /*2a60*/  LEA R23, P5, R54, c[0x0][0x168], 0x1 ;  /* 0x00005a0036177a11 */ /* 0x000fe400078a08ff */
[----:B------:R-:W-:Y:S02]  /*2a70*/  LEA.HI.X.SX32 R14, R21, c[0x0][0x16c], 0x1, P0 ;  /* 0x00005b00150e7a11 */ /* 0x000fe400000f0eff */
[----:B------:R-:W-:Y:S02]  /*2a80*/  LEA.HI.X.SX32 R36, R9, c[0x0][0x16c], 0x1, P6 ;  /* 0x00005b0009247a11 */ /* 0x000fe400030f0eff */
[----:B------:R-:W-:-:S02]  /*2a90*/  LEA.HI.X.SX32 R16, R25, c[0x0][0x16c], 0x1, P1 ;  /* 0x00005b0019107a11 */ /* 0x000fc400008f0eff */
[----:B------:R-:W-:Y:S02]  /*2aa0*/  LEA.HI.X.SX32 R21, R48, c[0x0][0x16c], 0x1, P2 ;  /* 0x00005b0030157a11 */ /* 0x000fe400010f0eff */
[----:B------:R-:W-:Y:S02]  /*2ab0*/  LEA.HI.X.SX32 R18, R50, c[0x0][0x16c], 0x1, P3 ;  /* 0x00005b0032127a11 */ /* 0x000fe400018f0eff */
[----:B------:R-:W-:Y:S02]  /*2ac0*/  LEA.HI.X.SX32 R34, R52, c[0x0][0x16c], 0x1, P4 ;  /* 0x00005b0034227a11 */ /* 0x000fe400020f0eff */
[----:B------:R-:W-:Y:S02]  /*2ad0*/  LEA.HI.X.SX32 R22, R54, c[0x0][0x16c], 0x1, P5 ;  /* 0x00005b0036167a11 */ /* 0x000fe400028f0eff */
[----:B------:R-:W-:Y:S02]  /*2ae0*/  LEA R11, P6, R56, c[0x0][0x168], 0x1 ;  /* 0x00005a00380b7a11 */ /* 0x000fe400078c08ff */
[----:B------:R-:W-:-:S02]  /*2af0*/  LEA R30, P0, R58, c[0x0][0x168], 0x1 ;  /* 0x00005a003a1e7a11 */ /* 0x000fc400078008ff */
[----:B------:R-:W-:Y:S02]  /*2b00*/  LEA R24, P1, R60, c[0x0][0x168], 0x1 ;  /* 0x00005a003c187a11 */ /* 0x000fe400078208ff */
[----:B------:R-:W-:Y:S02]  /*2b10*/  LEA R153, P2, R154, c[0x0][0x168], 0x1 ;  /* 0x00005a009a997a11 */ /* 0x000fe400078408ff */
[----:B------:R-:W-:Y:S02]  /*2b20*/  LEA R152, P3, R62, c[0x0][0x168], 0x1 ;  /* 0x00005a003e987a11 */ /* 0x000fe400078608ff */
[----:B------:R-:W-:Y:S02]  /*2b30*/  LEA R32, P4, R64, c[0x0][0x168], 0x1 ;  /* 0x00005a0040207a11 */ /* 0x000fe400078808ff */
[----:B------:R-:W-:Y:S02]  /*2b40*/  LEA R150, P5, R66, c[0x0][0x168], 0x1 ;  /* 0x00005a0042967a11 */ /* 0x000fe400078a08ff */
[----:B------:R-:W-:-:S02]  /*2b50*/  LOP3.LUT R233, R4, 0x10, RZ, 0x3c, !PT ;  /* 0x0000001004e97812 */ /* 0x000fc400078e3cff */
[C---:B------:R-:W-:Y:S02]  /*2b60*/  LOP3.LUT R232, R4.reuse, 0x20, RZ, 0x3c, !PT ;  /* 0x0000002004e87812 */ /* 0x040fe400078e3cff */
[C---:B------:R-:W-:Y:S02]  /*2b70*/  LOP3.LUT R231, R4.reuse, 0x30, RZ, 0x3c, !PT ;  /* 0x0000003004e77812 */ /* 0x040fe400078e3cff */
[C---:B------:R-:W-:Y:S02]  /*2b80*/  LOP3.LUT R230, R4.reuse, 0x40, RZ, 0x3c, !PT ;  /* 0x0000004004e67812 */ /* 0x040fe400078e3cff */
[C---:B------:R-:W-:Y:S02]  /*2b90*/  LOP3.LUT R229, R4.reuse, 0x50, RZ, 0x3c, !PT ;  /* 0x0000005004e57812 */ /* 0x040fe400078e3cff */
[C---:B------:R-:W-:Y:S02]  /*2ba0*/  LOP3.LUT R228, R4.reuse, 0x60, RZ, 0x3c, !PT ;  /* 0x0000006004e47812 */ /* 0x040fe400078e3cff */
[----:B------:R-:W-:-:S02]  /*2bb0*/  LOP3.LUT R227, R4, 0x70, RZ, 0x3c, !PT ;  /* 0x0000007004e37812 */ /* 0x000fc400078e3cff */
[----:B------:R-:W-:Y:S02]  /*2bc0*/  LEA.HI.X.SX32 R10, R56, c[0x0][0x16c], 0x1, P6 ;  /* 0x00005b00380a7a11 */ /* 0x000fe400030f0eff */
[----:B------:R-:W-:Y:S02]  /*2bd0*/  LEA.HI.X.SX32 R31, R58, c[0x0][0x16c], 0x1, P0 ;  /* 0x00005b003a1f7a11 */ /* 0x000fe400000f0eff */
[----:B------:R-:W-:Y:S02]  /*2be0*/  LEA.HI.X.SX32 R25, R60, c[0x0][0x16c], 0x1, P1 ;  /* 0x00005b003c197a11 */ /* 0x000fe400008f0eff */
[----:B------:R-:W-:Y:S02]  /*2bf0*/  LEA.HI.X.SX32 R154, R154, c[0x0][0x16c], 0x1, P2 ;  /* 0x00005b009a9a7a11 */ /* 0x000fe400010f0eff */
[----:B------:R-:W-:Y:S02]  /*2c00*/  LEA.HI.X.SX32 R155, R62, c[0x0][0x16c], 0x1, P3 ;  /* 0x00005b003e9b7a11 */ /* 0x000fe400018f0eff */
[----:B------:R-:W-:-:S02]  /*2c10*/  LEA.HI.X.SX32 R33, R64, c[0x0][0x16c], 0x1, P4 ;  /* 0x00005b0040217a11 */ /* 0x000fc400020f0eff */
[----:B------:R-:W-:Y:S02]  /*2c20*/  LEA.HI.X.SX32 R151, R66, c[0x0][0x16c], 0x1, P5 ;  /* 0x00005b0042977a11 */ /* 0x000fe400028f0eff */
.L_x_3:
[----:B------:R-:W-:Y:S01]  /*2c30*/  ISETP.GT.AND P2, PT, R5, 0x3, PT ;  /* 0x000000030500780c */ /* 0x000fe20003f44270 */
[----:B------:R-:W-:Y:S01]  /*2c40*/  IMAD.WIDE R12, R237, 0x2, R28 ;  /* 0x00000002ed0c7825 */ /* 0x000fe200078e021c */
[----:B------:R-:W-:Y:S02]  /*2c50*/  PRMT R182, RZ, 0x7610, R182 ;  /* 0x00007610ffb67816 */ /* 0x000fe400000000b6 */
[C---:B------:R-:W-:Y:S01]  /*2c60*/  ISETP.GT.AND P1, PT, R5.reuse, 0x2, PT ;  /* 0x000000020500780c */ /* 0x040fe20003f24270 */
[----:B------:R-:W-:Y:S01]  /*2c70*/  IMAD.WIDE R8, R236, 0x2, R28 ;  /* 0x00000002ec087825 */ /* 0x000fe200078e021c */
[----:B------:R-:W-:Y:S02]  /*2c80*/  ISETP.GT.AND P3, PT, R5, 0x4, PT ;  /* 0x000000040500780c */ /* 0x000fe40003f64270 */
[----:B------:R-:W-:Y:S01]  /*2c90*/  PRMT R173, RZ, 0x7610, R173 ;  /* 0x00007610ffad7816 */ /* 0x000fe200000000ad */
[----:B------:R-:W-:Y:S01]  /*2ca0*/  IMAD.WIDE R26, R238, 0x2, R28 ;  /* 0x00000002ee1a7825 */ /* 0x000fe200078e021c */
[----:B------:R-:W-:-:S02]  /*2cb0*/  PRMT R48, RZ, 0x7610, R48 ;  /* 0x00007610ff307816 */ /* 0x000fc40000000030 */
[C---:B------:R-:W-:Y:S01]  /*2cc0*/  ISETP.GT.AND P0, PT, R5.reuse, 0x1, PT ;  /* 0x000000010500780c */ /* 0x040fe20003f04270 */
[----:B------:R0:W2:Y:S01]  /*2cd0*/  @P2 LDG.E.U16 R182, [R12.64] ;  /* 0x000000040cb62981 */ /* 0x0000a2000c1e1500 */
[C---:B------:R-:W-:Y:S01]  /*2ce0*/  ISETP.GT.AND P2, PT, R5.reuse, 0x7, PT ;  /* 0x000000070500780c */ /* 0x040fe20003f44270 */
[----:B------:R-:W-:Y:S01]  /*2cf0*/  IMAD.MOV.U32 R7, RZ, RZ, c[0x0][0x188] ;  /* 0x00006200ff077624 */ /* 0x000fe200078e00ff */
[----:B------:R-:W-:Y:S01]  /*2d00*/  ISETP.GT.AND P4, PT, R5, 0x9, PT ;  /* 0x000000090500780c */ /* 0x000fe20003f84270 */
[----:B------:R1:W3:Y:S01]  /*2d10*/  @P1 LDG.E.U16 R173, [R8.64] ;  /* 0x0000000408ad1981 */ /* 0x0002e2000c1e1500 */
[----:B------:R-:W-:Y:S01]  /*2d20*/  PRMT R51, RZ, 0x7610, R51 ;  /* 0x00007610ff337816 */ /* 0x000fe20000000033 */
[--C-:B------:R-:W-:Y:S01]  /*2d30*/  IMAD.WIDE R6, R7, 0x2, R28.reuse ;  /* 0x0000000207067825 */ /* 0x100fe200078e021c */
[C---:B------:R-:W-:Y:S01]  /*2d40*/  ISETP.GT.AND P1, PT, R5.reuse, 0x6, PT ;  /* 0x000000060500780c */ /* 0x040fe20003f24270 */
[----:B------:R4:W5:Y:S01]  /*2d50*/  @P3 LDG.E.U16 R48, [R26.64] ;  /* 0x000000041a303981 */ /* 0x000962000c1e1500 */
[----:B------:R-:W-:Y:S01]  /*2d60*/  ISETP.GT.AND P3, PT, R5, 0x8, PT ;  /* 0x000000080500780c */ /* 0x000fe20003f64270 */
[----:B0-----:R-:W-:Y:S01]  /*2d70*/  IMAD.WIDE R12, R241, 0x2, R28 ;  /* 0x00000002f10c7825 */ /* 0x001fe200078e021c */
[----:B------:R-:W-:-:S02]  /*2d80*/  PRMT R192, RZ, 0x7610, R192 ;  /* 0x00007610ffc07816 */ /* 0x000fc400000000c0 */
[----:B------:R-:W-:Y:S01]  /*2d90*/  PRMT R191, RZ, 0x7610, R191 ;  /* 0x00007610ffbf7816 */ /* 0x000fe200000000bf */
[----:B------:R-:W-:Y:S01]  /*2da0*/  IMAD.WIDE R52, R243, 0x2, R28 ;  /* 0x00000002f3347825 */ /* 0x000fe200078e021c */
[----:B------:R0:W2:Y:S01]  /*2db0*/  @P2 LDG.E.U16 R51, [R12.64] ;  /* 0x000000040c332981 */ /* 0x0000a2000c1e1500 */
[C---:B------:R-:W-:Y:S02]  /*2dc0*/  ISETP.GT.AND P2, PT, R5.reuse, 0xb, PT ;  /* 0x0000000b0500780c */ /* 0x040fe40003f44270 */
[----:B------:R-:W-:Y:S01]  /*2dd0*/  PRMT R50, RZ, 0x7610, R50 ;  /* 0x00007610ff327816 */ /* 0x000fe20000000032 */
[----:B------:R0:W2:Y:S01]  /*2de0*/  @P0 LDG.E.U16 R192, [R6.64] ;  /* 0x0000000406c00981 */ /* 0x0000a2000c1e1500 */
[----:B------:R-:W-:Y:S01]  /*2df0*/  PRMT R157, RZ, 0x7610, R157 ;  /* 0x00007610ff9d7816 */ /* 0x000fe2000000009d */
[--C-:B-1----:R-:W-:Y:S01]  /*2e00*/  IMAD.WIDE R8, R240, 0x2, R28.reuse ;  /* 0x00000002f0087825 */ /* 0x102fe200078e021c */
[C---:B------:R-:W-:Y:S01]  /*2e10*/  ISETP.GT.AND P0, PT, R5.reuse, 0x5, PT ;  /* 0x000000050500780c */ /* 0x040fe20003f04270 */
[----:B------:R1:W2:Y:S02]  /*2e20*/  @P4 LDG.E.U16 R191, [R52.64] ;  /* 0x0000000434bf4981 */ /* 0x0002a4000c1e1500 */
[----:B----4-:R-:W-:Y:S01]  /*2e30*/  IMAD.WIDE R26, R242, 0x2, R28 ;  /* 0x00000002f21a7825 */ /* 0x010fe200078e021c */
[----:B------:R-:W-:Y:S01]  /*2e40*/  ISETP.GT.AND P4, PT, R5, 0xd, PT ;  /* 0x0000000d0500780c */ /* 0x000fe20003f84270 */
[----:B------:R4:W2:Y:S01]  /*2e50*/  @P1 LDG.E.U16 R50, [R8.64] ;  /* 0x0000000408321981 */ /* 0x0008a2000c1e1500 */
[----:B------:R-:W-:-:S02]  /*2e60*/  PRMT R190, RZ, 0x7610, R190 ;  /* 0x00007610ffbe7816 */ /* 0x000fc400000000be */
[C---:B------:R-:W-:Y:S01]  /*2e70*/  ISETP.GT.AND P1, PT, R5.reuse, 0xa, PT ;  /* 0x0000000a0500780c */ /* 0x040fe20003f24270 */
[----:B------:R1:W2:Y:S01]  /*2e80*/  @P3 LDG.E.U16 R157, [R26.64] ;  /* 0x000000041a9d3981 */ /* 0x0002a2000c1e1500 */
[----:B------:R-:W-:Y:S01]  /*2e90*/  ISETP.GT.AND P3, PT, R5, 0xc, PT ;  /* 0x0000000c0500780c */ /* 0x000fe20003f64270 */
[----:B0-----:R-:W-:Y:S01]  /*2ea0*/  IMAD.WIDE R6, R239, 0x2, R28 ;  /* 0x00000002ef067825 */ /* 0x001fe200078e021c */
[----:B------:R-:W-:-:S03]  /*2eb0*/  PRMT R49, RZ, 0x7610, R49 ;  /* 0x00007610ff317816 */ /* 0x000fc60000000031 */
[----:B----4-:R-:W-:Y:S01]  /*2ec0*/  IMAD.WIDE R8, R245, 0x2, R28 ;  /* 0x00000002f5087825 */ /* 0x010fe200078e021c */
[----:B-1----:R-:W-:Y:S02]  /*2ed0*/  PRMT R53, RZ, 0x7610, R53 ;  /* 0x00007610ff357816 */ /* 0x002fe40000000035 */
[----:B------:R0:W4:Y:S01]  /*2ee0*/  @P0 LDG.E.U16 R49, [R6.64] ;  /* 0x0000000406310981 */ /* 0x000122000c1e1500 */
[----:B------:R-:W-:Y:S01]  /*2ef0*/  IMAD.WIDE R26, R247, 0x2, R28 ;  /* 0x00000002f71a7825 */ /* 0x000fe200078e021c */
[----:B------:R-:W-:Y:S02]  /*2f00*/  PRMT R171, RZ, 0x7610, R171 ;  /* 0x00007610ffab7816 */ /* 0x000fe400000000ab */
[----:B------:R1:W2:Y:S01]  /*2f10*/  @P2 LDG.E.U16 R190, [R8.64] ;  /* 0x0000000408be2981 */ /* 0x0002a2000c1e1500 */
[C---:B------:R-:W-:Y:S01]  /*2f20*/  ISETP.GT.AND P2, PT, R5.reuse, 0xf, PT ;  /* 0x0000000f0500780c */ /* 0x040fe20003f44270 */
[----:B------:R-:W-:Y:S01]  /*2f30*/  IMAD.WIDE R12, R246, 0x2, R28 ;  /* 0x00000002f60c7825 */ /* 0x000fe200078e021c */
[----:B------:R-:W-:Y:S01]  /*2f40*/  PRMT R52, RZ, 0x7610, R52 ;  /* 0x00007610ff347816 */ /* 0x000fe20000000034 */
[----:B------:R1:W2:Y:S02]  /*2f50*/  @P4 LDG.E.U16 R53, [R26.64] ;  /* 0x000000041a354981 */ /* 0x0002a4000c1e1500 */
[----:B0-----:R-:W-:Y:S01]  /*2f60*/  IMAD.WIDE R6, R244, 0x2, R28 ;  /* 0x00000002f4067825 */ /* 0x001fe200078e021c */
[----:B------:R-:W-:-:S02]  /*2f70*/  ISETP.GT.AND P4, PT, R5, 0x11, PT ;  /* 0x000000110500780c */ /* 0x000fc40003f84270 */
[----:B------:R-:W-:Y:S01]  /*2f80*/  ISETP.GT.AND P5, PT, R5, 0x18, PT ;  /* 0x000000180500780c */ /* 0x000fe20003fa4270 */
[----:B------:R-:W-:Y:S01]  /*2f90*/  IMAD.MOV.U32 R56, RZ, RZ, c[0x0][0x188] ;  /* 0x00006200ff387624 */ /* 0x000fe200078e00ff */
[----:B------:R0:W2:Y:S01]  /*2fa0*/  @P1 LDG.E.U16 R171, [R6.64] ;  /* 0x0000000406ab1981 */ /* 0x0000a2000c1e1500 */
[----:B------:R-:W-:Y:S01]  /*2fb0*/  PRMT R55, RZ, 0x7610, R55 ;  /* 0x00007610ff377816 */ /* 0x000fe20000000037 */
[----:B-1----:R-:W-:Y:S01]  /*2fc0*/  IMAD.WIDE R8, R249, 0x2, R28 ;  /* 0x00000002f9087825 */ /* 0x002fe200078e021c */
[C---:B------:R-:W-:Y:S01]  /*2fd0*/  ISETP.GT.AND P1, PT, R5.reuse, 0xe, PT ;  /* 0x0000000e0500780c */ /* 0x040fe20003f24270 */
[----:B------:R1:W2:Y:S01]  /*2fe0*/  @P3 LDG.E.U16 R52, [R12.64] ;  /* 0x000000040c343981 */ /* 0x0002a2000c1e1500 */
[----:B------:R-:W-:Y:S01]  /*2ff0*/  ISETP.GT.AND P3, PT, R5, 0x10, PT ;  /* 0x000000100500780c */ /* 0x000fe20003f64270 */
[----:B------:R-:W-:Y:S01]  /*3000*/  IMAD R56, R56, 0x18, RZ ;  /* 0x0000001838387824 */ /* 0x000fe200078e02ff */
[----:B------:R-:W-:Y:S01]  /*3010*/  PRMT R183, RZ, 0x7610, R183 ;  /* 0x00007610ffb77816 */ /* 0x000fe200000000b7 */
[----:B------:R0:W2:Y:S01]  /*3020*/  @P2 LDG.E.U16 R55, [R8.64] ;  /* 0x0000000408372981 */ /* 0x0000a2000c1e1500 */
[----:B------:R-:W-:Y:S01]  /*3030*/  PRMT R159, RZ, 0x7610, R159 ;  /* 0x00007610ff9f7816 */ /* 0x000fe2000000009f */
[----:B------:R-:W-:Y:S01]  /*3040*/  IMAD.WIDE R26, R251, 0x2, R28 ;  /* 0x00000002fb1a7825 */ /* 0x000fe200078e021c */
[----:B------:R-:W-:-:S02]  /*3050*/  ISETP.GT.AND P0, PT, R5, RZ, PT ;  /* 0x000000ff0500720c */ /* 0x000fc40003f04270 */
[C---:B------:R-:W-:Y:S01]  /*3060*/  ISETP.GT.AND P2, PT, R5.reuse, 0x12, PT ;  /* 0x000000120500780c */ /* 0x040fe20003f44270 */
[----:B------:R-:W-:Y:S01]  /*3070*/  IMAD.WIDE R56, R56, 0x2, R28 ;  /* 0x0000000238387825 */ /* 0x000fe200078e021c */
[----:B------:R-:W-:Y:S01]  /*3080*/  PRMT R54, RZ, 0x7610, R54 ;  /* 0x00007610ff367816 */ /* 0x000fe20000000036 */
[----:B------:R1:W2:Y:S01]  /*3090*/  @P4 LDG.E.U16 R183, [R26.64] ;  /* 0x000000041ab74981 */ /* 0x0002a2000c1e1500 */
[----:B------:R-:W-:Y:S01]  /*30a0*/  PRMT R158, RZ, 0x7610, R158 ;  /* 0x00007610ff9e7816 */ /* 0x000fe2000000009e */
[--C-:B0-----:R-:W-:Y:S02]  /*30b0*/  IMAD.WIDE R6, R248, 0x2, R28.reuse ;  /* 0x00000002f8067825 */ /* 0x101fe400078e021c */
[----:B------:R0:W2:Y:S02]  /*30c0*/  @P5 LDG.E.U16 R159, [R56.64] ;  /* 0x00000004389f5981 */ /* 0x0000a4000c1e1500 */
[----:B-1----:R-:W-:Y:S01]  /*30d0*/  IMAD.WIDE R12, R250, 0x2, R28 ;  /* 0x00000002fa0c7825 */ /* 0x002fe200078e021c */
[C---:B------:R-:W-:Y:S01]  /*30e0*/  ISETP.GT.AND P5, PT, R5.reuse, 0x20, PT ;  /* 0x000000200500780c */ /* 0x040fe20003fa4270 */
[----:B------:R1:W2:Y:S01]  /*30f0*/  @P1 LDG.E.U16 R54, [R6.64] ;  /* 0x0000000406361981 */ /* 0x0002a2000c1e1500 */
[----:B------:R-:W-:Y:S01]  /*3100*/  PRMT R156, RZ, 0x7610, R156 ;  /* 0x00007610ff9c7816 */ /* 0x000fe2000000009c */
[----:B------:R-:W-:Y:S01]  /*3110*/  IMAD.MOV.U32 R27, RZ, RZ, c[0x0][0x188] ;  /* 0x00006200ff1b7624 */ /* 0x000fe200078e00ff */
[----:B------:R-:W-:Y:S01]  /*3120*/  PRMT R170, RZ, 0x7610, R170 ;  /* 0x00007610ffaa7816 */ /* 0x000fe200000000aa */
[----:B------:R0:W2:Y:S01]  /*3130*/  @P3 LDG.E.U16 R158, [R12.64] ;  /* 0x000000040c9e3981 */ /* 0x0000a2000c1e1500 */
[----:B------:R-:W-:Y:S01]  /*3140*/  ISETP.GT.AND P3, PT, R5, 0x13, PT ;  /* 0x000000130500780c */ /* 0x000fe20003f64270 */
[----:B------:R-:W-:-:S02]  /*3150*/  IMAD.MOV.U32 R9, RZ, RZ, c[0x0][0x188] ;  /* 0x00006200ff097624 */ /* 0x000fc400078e00ff */
[----:B------:R-:W-:Y:S01]  /*3160*/  IMAD.SHL.U32 R27, R27, 0x20, RZ ;  /* 0x000000201b1b7824 */ /* 0x000fe200078e00ff */
[----:B------:R-:W2:Y:S01]  /*3170*/  @P0 LDG.E.U16 R156, [R28.64] ;  /* 0x000000041c9c0981 */ /* 0x000ea2000c1e1500 */
[----:B-1----:R-:W-:Y:S01]  /*3180*/  IMAD.WIDE R6, R252, 0x2, R28 ;  /* 0x00000002fc067825 */ /* 0x002fe200078e021c */
[----:B------:R-:W-:-:S03]  /*3190*/  PRMT R186, RZ, 0x7610, R186 ;  /* 0x00007610ffba7816 */ /* 0x000fc600000000ba */
[----:B------:R-:W-:Y:S01]  /*31a0*/  IMAD R9, R9, 0x13, RZ ;  /* 0x0000001309097824 */ /* 0x000fe200078e02ff */
[----:B------:R1:W2:Y:S01]  /*31b0*/  @P2 LDG.E.U16 R170, [R6.64] ;  /* 0x0000000406aa2981 */ /* 0x0002a2000c1e1500 */
[C---:B------:R-:W-:Y:S01]  /*31c0*/  ISETP.GT.AND P4, PT, R5.reuse, 0x14, PT ;  /* 0x000000140500780c */ /* 0x040fe20003f84270 */
[----:B0-----:R-:W-:Y:S01]  /*31d0*/  IMAD.MOV.U32 R13, RZ, RZ, c[0x0][0x188] ;  /* 0x00006200ff0d7624 */ /* 0x001fe200078e00ff */
[----:B------:R-:W-:Y:S01]  /*31e0*/  ISETP.GT.AND P0, PT, R5, 0x15, PT ;  /* 0x000000150500780c */ /* 0x000fe20003f04270 */
[----:B------:R-:W-:Y:S01]  /*31f0*/  IMAD.WIDE R26, R27, 0x2, R28 ;  /* 0x000000021b1a7825 */ /* 0x000fe200078e021c */
[----:B------:R-:W-:-:S03]  /*3200*/  PRMT R56, RZ, 0x7610, R56 ;  /* 0x00007610ff387816 */ /* 0x000fc60000000038 */
[----:B------:R-:W-:Y:S01]  /*3210*/  IMAD.WIDE R8, R9, 0x2, R28 ;  /* 0x0000000209087825 */ /* 0x000fe200078e021c */
[----:B------:R0:W2:Y:S03]  /*3220*/  @P5 LDG.E.U16 R186, [R26.64] ;  /* 0x000000041aba5981 */ /* 0x0000a6000c1e1500 */
[----:B-1----:R-:W-:Y:S01]  /*3230*/  IMAD.MOV.U32 R7, RZ, RZ, c[0x0][0x188] ;  /* 0x00006200ff077624 */ /* 0x002fe200078e00ff */
[----:B------:R-:W-:Y:S01]  /*3240*/  ISETP.GT.AND P2, PT, R5, 0x16, PT ;  /* 0x000000160500780c */ /* 0x000fe20003f44270 */
[----:B------:R-:W-:Y:S01]  /*3250*/  IMAD R13, R13, 0x14, RZ ;  /* 0x000000140d0d7824 */ /* 0x000fe200078e02ff */
[----:B------:R-:W-:Y:S01]  /*3260*/  PRMT R57, RZ, 0x7610, R57 ;  /* 0x00007610ff397816 */ /* 0x000fe20000000039 */
[----:B------:R-:W-:Y:S01]  /*3270*/  IMAD R7, R7, 0x15, RZ ;  /* 0x0000001507077824 */ /* 0x000fe200078e02ff */
[----:B------:R1:W2:Y:S01]  /*3280*/  @P3 LDG.E.U16 R56, [R8.64] ;  /* 0x0000000408383981 */ /* 0x0002a2000c1e1500 */
[----:B------:R-:W-:Y:S01]  /*3290*/  PRMT R58, RZ, 0x7610, R58 ;  /* 0x00007610ff3a7816 */ /* 0x000fe2000000003a */
[----:B0-----:R-:W-:Y:S01]  /*32a0*/  IMAD.MOV.U32 R27, RZ, RZ, c[0x0][0x188] ;  /* 0x00006200ff1b7624 */ /* 0x001fe200078e00ff */
[----:B------:R-:W-:Y:S01]  /*32b0*/  ISETP.GT.AND P1, PT, R5, 0x28, PT ;  /* 0x000000280500780c */ /* 0x000fe20003f24270 */
[----:B------:R-:W-:-:S04]  /*32c0*/  IMAD.WIDE R12, R13, 0x2, R28 ;  /* 0x000000020d0c7825 */ /* 0x000fc800078e021c */
[----:B------:R-:W-:Y:S01]  /*32d0*/  IMAD.WIDE R6, R7, 0x2, R28 ;  /* 0x0000000207067825 */ /* 0x000fe200078e021c */
[----:B------:R0:W2:Y:S03]  /*32e0*/  @P4 LDG.E.U16 R57, [R12.64] ;  /* 0x000000040c394981 */ /* 0x0000a6000c1e1500 */
[----:B-1----:R-:W-:Y:S01]  /*32f0*/  IMAD.MOV.U32 R9, RZ, RZ, c[0x0][0x188] ;  /* 0x00006200ff097624 */ /* 0x002fe200078e00ff */
[----:B------:R1:W2:Y:S01]  /*3300*/  @P0 LDG.E.U16 R58, [R6.64] ;  /* 0x00000004063a0981 */ /* 0x0002a2000c1e1500 */
[----:B------:R-:W-:Y:S01]  /*3310*/  IMAD R27, R27, 0x16, RZ ;  /* 0x000000161b1b7824 */ /* 0x000fe200078e02ff */
[----:B------:R-:W-:Y:S01]  /*3320*/  PRMT R59, RZ, 0x7610, R59 ;  /* 0x00007610ff3b7816 */ /* 0x000fe2000000003b */
[----:B------:R-:W-:Y:S02]  /*3330*/  IMAD R9, R9, 0x28, RZ ;  /* 0x0000002809097824 */ /* 0x000fe400078e02ff */
[----:B------:R-:W-:Y:S01]  /*3340*/  IMAD.MOV.U32 R26, RZ, RZ, c[0x0][0x188] ;  /* 0x00006200ff1a7624 */ /* 0x000fe200078e00ff */
[----:B------:R-:W-:Y:S01]  /*3350*/  PRMT R187, RZ, 0x7610, R187 ;  /* 0x00007610ffbb7816 */ /* 0x000fe200000000bb */
[----:B0-----:R-:W-:Y:S01]  /*3360*/  IMAD.MOV.U32 R12, RZ, RZ, c[0x0][0x188] ;  /* 0x00006200ff0c7624 */ /* 0x001fe200078e00ff */
[----:B------:R-:W-:Y:S01]  /*3370*/  ISETP.GT.AND P4, PT, R5, 0x30, PT ;  /* 0x000000300500780c */ /* 0x000fe20003f84270 */
[----:B------:R-:W-:-:S02]  /*3380*/  IMAD.MOV.U32 R13, RZ, RZ, c[0x0][0x188] ;  /* 0x00006200ff0d7624 */ /* 0x000fc400078e00ff */
[----:B-1----:R-:W-:-:S04]  /*3390*/  IMAD.WIDE R6, R27, 0x2, R28 ;  /* 0x000000021b067825 */ /* 0x002fc800078e021c */
[----:B------:R-:W-:Y:S01]  /*33a0*/  IMAD.WIDE R8, R9, 0x2, R28 ;  /* 0x0000000209087825 */ /* 0x000fe200078e021c */
[----:B------:R0:W2:Y:S03]  /*33b0*/  @P2 LDG.E.U16 R59, [R6.64] ;  /* 0x00000004063b2981 */ /* 0x0000a6000c1e1500 */
[----:B------:R-:W-:Y:S01]  /*33c0*/  IMAD R26, R26, 0x19, RZ ;  /* 0x000000191a1a7824 */ /* 0x000fe200078e02ff */
[----:B------:R1:W2:Y:S01]  /*33d0*/  @P1 LDG.E.U16 R187, [R8.64] ;  /* 0x0000000408bb1981 */ /* 0x0002a2000c1e1500 */
[----:B------:R-:W-:Y:S02]  /*33e0*/  IMAD R12, R12, 0x17, RZ ;  /* 0x000000170c0c7824 */ /* 0x000fe400078e02ff */
[----:B------:R-:W-:Y:S01]  /*33f0*/  IMAD R13, R13, 0x30, RZ ;  /* 0x000000300d0d7824 */ /* 0x000fe200078e02ff */
[----:B------:R-:W-:Y:S01]  /*3400*/  PRMT R188, RZ, 0x7610, R188 ;  /* 0x00007610ffbc7816 */ /* 0x000fe200000000bc */
[----:B0-----:R-:W-:Y:S01]  /*3410*/  IMAD.WIDE R6, R26, 0x2, R28 ;  /* 0x000000021a067825 */ /* 0x001fe200078e021c */
[----:B------:R-:W-:-:S03]  /*3420*/  ISETP.GT.AND P1, PT, R5, 0x1a, PT ;  /* 0x0000001a0500780c */ /* 0x000fc60003f24270 */
[----:B------:R-:W-:Y:S02]  /*3430*/  IMAD.MOV.U32 R26, RZ, RZ, c[0x0][0x188] ;  /* 0x00006200ff1a7624 */ /* 0x000fe400078e00ff */
[----:B-1----:R-:W-:-:S04]  /*3440*/  IMAD.WIDE R8, R12, 0x2, R28 ;  /* 0x000000020c087825 */ /* 0x002fc800078e021c */
[----:B------:R-:W-:-:S04]  /*3450*/  IMAD.WIDE R12, R13, 0x2, R28 ;  /* 0x000000020d0c7825 */ /* 0x000fc800078e021c */
[----:B------:R-:W-:Y:S01]  /*3460*/  IMAD R26, R26, 0x1a, RZ ;  /* 0x0000001a1a1a7824 */ /* 0x000fe200078e02ff */
[----:B------:R0:W2:Y:S01]  /*3470*/  @P4 LDG.E.U16 R188, [R12.64] ;  /* 0x000000040cbc4981 */ /* 0x0000a2000c1e1500 */
[C---:B------:R-:W-:Y:S02]  /*3480*/  ISETP.GT.AND P3, PT, R5.reuse, 0x17, PT ;  /* 0x000000170500780c */ /* 0x040fe40003f64270 */
[----:B------:R-:W-:Y:S02]  /*3490*/  PRMT R172, RZ, 0x7610, R172 ;  /* 0x00007610ffac7816 */ /* 0x000fe400000000ac */
[----:B------:R-:W-:Y:S01]  /*34a0*/  ISETP.GT.AND P0, PT, R5, 0x19, PT ;  /* 0x000000190500780c */ /* 0x000fe20003f04270 */
[----:B0-----:R-:W-:-:S04]  /*34b0*/  IMAD.WIDE R12, R26, 0x2, R28 ;  /* 0x000000021a0c7825 */ /* 0x001fc800078e021c */
[----:B------:R-:W-:Y:S01]  /*34c0*/  IMAD.MOV.U32 R26, RZ, RZ, c[0x0][0x188] ;  /* 0x00006200ff1a7624 */ /* 0x000fe200078e00ff */
[----:B------:R0:W2:Y:S03]  /*34d0*/  @P1 LDG.E.U16 R172, [R12.64] ;  /* 0x000000040cac1981 */ /* 0x0000a6000c1e1500 */
[----:B------:R-:W-:Y:S01]  /*34e0*/  IMAD R26, R26, 0x1b, RZ ;  /* 0x0000001b1a1a7824 */ /* 0x000fe200078e02ff */
[----:B------:R-:W-:Y:S01]  /*34f0*/  PRMT R60, RZ, 0x7610, R60 ;  /* 0x00007610ff3c7816 */ /* 0x000fe2000000003c */
[----:B------:R-:W-:Y:S01]  /*3500*/  IMAD.MOV.U32 R27, RZ, RZ, c[0x0][0x188] ;  /* 0x00006200ff1b7624 */ /* 0x000fe200078e00ff */
[----:B------:R-:W-:Y:S02]  /*3510*/  PRMT R169, RZ, 0x7610, R169 ;  /* 0x00007610ffa97816 */ /* 0x000fe400000000a9 */
[C---:B------:R-:W-:Y:S01]  /*3520*/  ISETP.GT.AND P5, PT, R5.reuse, 0x38, PT ;  /* 0x000000380500780c */ /* 0x040fe20003fa4270 */
[----:B0-----:R-:W-:Y:S01]  /*3530*/  IMAD.WIDE R12, R26, 0x2, R28 ;  /* 0x000000021a0c7825 */ /* 0x001fe200078e021c */
[----:B------:R-:W-:Y:S01]  /*3540*/  ISETP.GT.AND P2, PT, R5, 0x1b, PT ;  /* 0x0000001b0500780c */ /* 0x000fe20003f44270 */
[----:B------:R0:W2:Y:S02]  /*3550*/  @P3 LDG.E.U16 R60, [R8.64] ;  /* 0x00000004083c3981 */ /* 0x0000a4000c1e1500 */
[----:B------:R-:W-:-:S02]  /*3560*/  IMAD.MOV.U32 R26, RZ, RZ, c[0x0][0x188] ;  /* 0x00006200ff1a7624 */ /* 0x000fc400078e00ff */
[----:B------:R-:W-:Y:S01]  /*3570*/  IMAD R27, R27, 0x38, RZ ;  /* 0x000000381b1b7824 */ /* 0x000fe200078e02ff */
[----:B------:R1:W2:Y:S01]  /*3580*/  @P0 LDG.E.U16 R169, [R6.64] ;  /* 0x0000000406a90981 */ /* 0x0002a2000c1e1500 */
[----:B------:R-:W-:Y:S01]  /*3590*/  IMAD R26, R26, 0x1c, RZ ;  /* 0x0000001c1a1a7824 */ /* 0x000fe200078e02ff */
[C---:B------:R-:W-:Y:S02]  /*35a0*/  ISETP.GT.AND P0, PT, R5.reuse, 0x1c, PT ;  /* 0x0000001c0500780c */ /* 0x040fe40003f04270 */
[----:B------:R-:W-:Y:S01]  /*35b0*/  ISETP.GT.AND P3, PT, R5, 0x1d, PT ;  /* 0x0000001d0500780c */ /* 0x000fe20003f64270 */
[----:B0-----:R-:W-:Y:S01]  /*35c0*/  IMAD.WIDE R8, R27, 0x2, R28 ;  /* 0x000000021b087825 */ /* 0x001fe200078e021c */
[----:B------:R-:W-:-:S03]  /*35d0*/  PRMT R189, RZ, 0x7610, R189 ;  /* 0x00007610ffbd7816 */ /* 0x000fc600000000bd */
[----:B------:R-:W-:Y:S02]  /*35e0*/  IMAD.MOV.U32 R27, RZ, RZ, c[0x0][0x188] ;  /* 0x00006200ff1b7624 */ /* 0x000fe400078e00ff */
[----:B-1----:R-:W-:Y:S01]  /*35f0*/  IMAD.WIDE R6, R26, 0x2, R28 ;  /* 0x000000021a067825 */ /* 0x002fe200078e021c */
[----:B------:R-:W-:Y:S01]  /*3600*/  PRMT R61, RZ, 0x7610, R61 ;  /* 0x00007610ff3d7816 */ /* 0x000fe2000000003d */
[----:B------:R0:W2:Y:S02]  /*3610*/  @P5 LDG.E.U16 R189, [R8.64] ;  /* 0x0000000408bd5981 */ /* 0x0000a4000c1e1500 */
[----:B------:R-:W-:Y:S02]  /*3620*/  IMAD.MOV.U32 R26, RZ, RZ, c[0x0][0x188] ;  /* 0x00006200ff1a7624 */ /* 0x000fe400078e00ff */
[----:B------:R-:W-:Y:S01]  /*3630*/  IMAD R27, R27, 0x1d, RZ ;  /* 0x0000001d1b1b7824 */ /* 0x000fe200078e02ff */
[----:B------:R-:W-:Y:S01]  /*3640*/  ISETP.GT.AND P1, PT, R5, 0x1e, PT ;  /* 0x0000001e0500780c */ /* 0x000fe20003f24270 */
[----:B------:R-:W-:Y:S01]  /*3650*/  IMAD R26, R26, 0x1e, RZ ;  /* 0x0000001e1a1a7824 */ /* 0x000fe200078e02ff */
[----:B------:R-:W-:Y:S01]  /*3660*/  PRMT R62, RZ, 0x7610, R62 ;  /* 0x00007610ff3e7816 */ /* 0x000fe2000000003e */
[----:B------:R1:W2:Y:S01]  /*3670*/  @P2 LDG.E.U16 R61, [R12.64] ;  /* 0x000000040c3d2981 */ /* 0x0002a2000c1e1500 */
[----:B------:R-:W-:Y:S01]  /*3680*/  PRMT R63, RZ, 0x7610, R63 ;  /* 0x00007610ff3f7816 */ /* 0x000fe2000000003f */
[----:B0-----:R-:W-:Y:S01]  /*3690*/  IMAD.WIDE R8, R27, 0x2, R28 ;  /* 0x000000021b087825 */ /* 0x001fe200078e021c */
[----:B------:R-:W-:-:S02]  /*36a0*/  PRMT R64, RZ, 0x7610, R64 ;  /* 0x00007610ff407816 */ /* 0x000fc40000000040 */
[----:B------:R0:W2:Y:S01]  /*36b0*/  @P0 LDG.E.U16 R62, [R6.64] ;  /* 0x00000004063e0981 */ /* 0x0000a2000c1e1500 */
[C---:B------:R-:W-:Y:S01]  /*36c0*/  ISETP.GT.AND P0, PT, R5.reuse, 0x1f, PT ;  /* 0x0000001f0500780c */ /* 0x040fe20003f04270 */
[----:B-1----:R-:W-:Y:S02]  /*36d0*/  IMAD.WIDE R12, R26, 0x2, R28 ;  /* 0x000000021a0c7825 */ /* 0x002fe400078e021c */
[----:B------:R1:W2:Y:S02]  /*36e0*/  @P3 LDG.E.U16 R63, [R8.64] ;  /* 0x00000004083f3981 */ /* 0x0002a4000c1e1500 */
[----:B------:R-:W-:Y:S01]  /*36f0*/  IMAD.MOV.U32 R26, RZ, RZ, c[0x0][0x188] ;  /* 0x00006200ff1a7624 */ /* 0x000fe200078e00ff */
[----:B------:R-:W-:Y:S01]  /*3700*/  ISETP.GT.AND P2, PT, R5, 0x21, PT ;  /* 0x000000210500780c */ /* 0x000fe20003f44270 */
[----:B------:R0:W2:Y:S02]  /*3710*/  @P1 LDG.E.U16 R64, [R12.64] ;  /* 0x000000040c401981 */ /* 0x0000a4000c1e1500 */
[----:B------:R-:W-:-:S02]  /*3720*/  IMAD R26, R26, 0x1f, RZ ;  /* 0x0000001f1a1a7824 */ /* 0x000fc400078e02ff */
[----:B-1----:R-:W-:Y:S01]  /*3730*/  IMAD.MOV.U32 R9, RZ, RZ, c[0x0][0x188] ;  /* 0x00006200ff097624 */ /* 0x002fe200078e00ff */
[C---:B------:R-:W-:Y:S01]  /*3740*/  ISETP.GT.AND P1, PT, R5.reuse, 0x22, PT ;  /* 0x000000220500780c */ /* 0x040fe20003f24270 */
[----:B0-----:R-:W-:Y:S01]  /*3750*/  IMAD.WIDE R6, R26, 0x2, R28 ;  /* 0x000000021a067825 */ /* 0x001fe200078e021c */
[----:B------:R-:W-:-:S03]  /*3760*/  ISETP.GT.AND P3, PT, R5, 0x23, PT ;  /* 0x000000230500780c */ /* 0x000fc60003f64270 */
[----:B------:R-:W-:Y:S02]  /*3770*/  IMAD R9, R9, 0x21, RZ ;  /* 0x0000002109097824 */ /* 0x000fe400078e02ff */
[----:B------:R-:W-:Y:S01]  /*3780*/  IMAD.MOV.U32 R27, RZ, RZ, c[0x0][0x188] ;  /* 0x00006200ff1b7624 */ /* 0x000fe200078e00ff */
[----:B------:R-:W-:Y:S01]  /*3790*/  PRMT R65, RZ, 0x7610, R65 ;  /* 0x00007610ff417816 */ /* 0x000fe20000000041 */
[----:B------:R-:W-:Y:S01]  /*37a0*/  IMAD.MOV.U32 R26, RZ, RZ, c[0x0][0x188] ;  /* 0x00006200ff1a7624 */ /* 0x000fe200078e00ff */
[----:B------:R-:W-:Y:S01]  /*37b0*/  PRMT R181, RZ, 0x7610, R181 ;  /* 0x00007610ffb57816 */ /* 0x000fe200000000b5 */
[----:B------:R-:W-:Y:S01]  /*37c0*/  IMAD.WIDE R8, R9, 0x2, R28 ;  /* 0x0000000209087825 */ /* 0x000fe200078e021c */
[----:B------:R-:W-:Y:S02]  /*37d0*/  PRMT R174, RZ, 0x7610, R174 ;  /* 0x00007610ffae7816 */ /* 0x000fe400000000ae */
[----:B------:R-:W-:Y:S01]  /*37e0*/  PRMT R66, RZ, 0x7610, R66 ;  /* 0x00007610ff427816 */ /* 0x000fe20000000042 */
[----:B------:R-:W-:Y:S01]  /*37f0*/  IMAD R27, R27, 0x22, RZ ;  /* 0x000000221b1b7824 */ /* 0x000fe200078e02ff */
[----:B------:R0:W2:Y:S01]  /*3800*/  @P0 LDG.E.U16 R65, [R6.64] ;  /* 0x0000000406410981 */ /* 0x0000a2000c1e1500 */
[----:B------:R-:W-:-:S02]  /*3810*/  IMAD R26, R26, 0x23, RZ ;  /* 0x000000231a1a7824 */ /* 0x000fc400078e02ff */
[--C-:B------:R-:W-:Y:S01]  /*3820*/  IMAD.WIDE R12, R27, 0x2, R28.reuse ;  /* 0x000000021b0c7825 */ /* 0x100fe200078e021c */
[----:B------:R1:W2:Y:S01]  /*3830*/  @P2 LDG.E.U16 R181, [R8.64] ;  /* 0x0000000408b52981 */ /* 0x0002a2000c1e1500 */
[C---:B------:R-:W-:Y:S02]  /*3840*/  ISETP.GT.AND P2, PT, R5.reuse, 0x24, PT ;  /* 0x000000240500780c */ /* 0x040fe40003f44270 */
[----:B------:R-:W-:Y:S01]  /*3850*/  IMAD.WIDE R26, R26, 0x2, R28 ;  /* 0x000000021a1a7825 */ /* 0x000fe200078e021c */
[----:B------:R1:W2:Y:S03]  /*3860*/  @P1 LDG.E.U16 R174, [R12.64] ;  /* 0x000000040cae1981 */ /* 0x0002a6000c1e1500 */
[----:B0-----:R-:W-:Y:S01]  /*3870*/  IMAD.MOV.U32 R7, RZ, RZ, c[0x0][0x188] ;  /* 0x00006200ff077624 */ /* 0x001fe200078e00ff */
[----:B------:R0:W2:Y:S01]  /*3880*/  @P3 LDG.E.U16 R66, [R26.64] ;  /* 0x000000041a423981 */ /* 0x0000a2000c1e1500 */
[----:B------:R-:W-:-:S02]  /*3890*/  ISETP.GT.AND P3, PT, R5, 0x26, PT ;  /* 0x000000260500780c */ /* 0x000fc40003f64270 */
[----:B------:R-:W-:Y:S01]  /*38a0*/  IMAD R7, R7, 0x24, RZ ;  /* 0x0000002407077824 */ /* 0x000fe200078e02ff */
[----:B------:R-:W-:Y:S01]  /*38b0*/  PRMT R67, RZ, 0x7610, R67 ;  /* 0x00007610ff437816 */ /* 0x000fe20000000043 */
[----:B-1----:R-:W-:Y:S01]  /*38c0*/  IMAD.MOV.U32 R13, RZ, RZ, c[0x0][0x188] ;  /* 0x00006200ff0d7624 */ /* 0x002fe200078e00ff */
[----:B------:R-:W-:Y:S01]  /*38d0*/  ISETP.GT.AND P1, PT, R5, 0x25, PT ;  /* 0x000000250500780c */ /* 0x000fe20003f24270 */
[----:B------:R-:W-:-:S04]  /*38e0*/  IMAD.WIDE R6, R7, 0x2, R28 ;  /* 0x0000000207067825 */ /* 0x000fc800078e021c */
[----:B0-----:R-:W-:Y:S01]  /*38f0*/  IMAD.MOV.U32 R27, RZ, RZ, c[0x0][0x188] ;  /* 0x00006200ff1b7624 */ /* 0x001fe200078e00ff */
[----:B------:R-:W-:Y:S01]  /*3900*/  PRMT R69, RZ, 0x7610, R69 ;  /* 0x00007610ff457816 */ /* 0x000fe20000000045 */
[----:B------:R-:W-:Y:S01]  /*3910*/  IMAD.MOV.U32 R9, RZ, RZ, c[0x0][0x188] ;  /* 0x00006200ff097624 */ /* 0x000fe200078e00ff */
[----:B------:R0:W2:Y:S01]  /*3920*/  @P2 LDG.E.U16 R67, [R6.64] ;  /* 0x0000000406432981 */ /* 0x0000a2000c1e1500 */
[----:B------:R-:W-:Y:S02]  /*3930*/  IMAD R13, R13, 0x26, RZ ;  /* 0x000000260d0d7824 */ /* 0x000fe400078e02ff */
[----:B------:R-:W-:Y:S01]  /*3940*/  IMAD R27, R27, 0x27, RZ ;  /* 0x000000271b1b7824 */ /* 0x000fe200078e02ff */
[----:B------:R-:W-:Y:S01]  /*3950*/  ISETP.GT.AND P4, PT, R5, 0x27, PT ;  /* 0x000000270500780c */ /* 0x000fe20003f84270 */
[----:B------:R-:W-:Y:S02]  /*3960*/  IMAD R9, R9, 0x25, RZ ;  /* 0x0000002509097824 */ /* 0x000fe400078e02ff */
[----:B------:R-:W-:Y:S01]  /*3970*/  IMAD.WIDE R12, R13, 0x2, R28 ;  /* 0x000000020d0c7825 */ /* 0x000fe200078e021c */
[----:B------:R-:W-:-:S03]  /*3980*/  PRMT R68, RZ, 0x7610, R68 ;  /* 0x00007610ff447816 */ /* 0x000fc60000000044 */
[--C-:B0-----:R-:W-:Y:S01]  /*3990*/  IMAD.WIDE R6, R27, 0x2, R28.reuse ;  /* 0x000000021b067825 */ /* 0x101fe200078e021c */
[----:B------:R-:W-:Y:S01]  /*39a0*/  ISETP.GT.AND P0, PT, R5, 0x29, PT ;  /* 0x000000290500780c */ /* 0x000fe20003f04270 */
[----:B------:R0:W2:Y:S02]  /*39b0*/  @P3 LDG.E.U16 R69, [R12.64] ;  /* 0x000000040c453981 */ /* 0x0000a4000c1e1500 */
[----:B------:R-:W-:Y:S02]  /*39c0*/  IMAD.MOV.U32 R27, RZ, RZ, c[0x0][0x188] ;  /* 0x00006200ff1b7624 */ /* 0x000fe400078e00ff */
[----:B------:R-:W-:Y:S01]  /*39d0*/  IMAD.WIDE R8, R9, 0x2, R28 ;  /* 0x0000000209087825 */ /* 0x000fe200078e021c */
[----:B------:R-:W-:-:S03]  /*39e0*/  PRMT R70, RZ, 0x7610, R70 ;  /* 0x00007610ff467816 */ /* 0x000fc60000000046 */
[----:B------:R-:W-:Y:S01]  /*39f0*/  IMAD R27, R27, 0x29, RZ ;  /* 0x000000291b1b7824 */ /* 0x000fe200078e02ff */
[----:B------:R1:W2:Y:S01]  /*3a00*/  @P1 LDG.E.U16 R68, [R8.64] ;  /* 0x0000000408441981 */ /* 0x0002a2000c1e1500 */
[----:B0-----:R-:W-:Y:S02]  /*3a10*/  IMAD.MOV.U32 R13, RZ, RZ, c[0x0][0x188] ;  /* 0x00006200ff0d7624 */ /* 0x001fe400078e00ff */
[----:B------:R-:W-:Y:S01]  /*3a20*/  IMAD.MOV.U32 R26, RZ, RZ, c[0x0][0x188] ;  /* 0x00006200ff1a7624 */ /* 0x000fe200078e00ff */
[----:B------:R-:W-:Y:S01]  /*3a30*/  ISETP.GT.AND P1, PT, R5, 0x2a, PT ;  /* 0x0000002a0500780c */ /* 0x000fe20003f24270 */
[----:B------:R-:W-:Y:S01]  /*3a40*/  IMAD R13, R13, 0x31, RZ ;  /* 0x000000310d0d7824 */ /* 0x000fe200078e02ff */
[----:B------:R-:W-:Y:S01]  /*3a50*/  PRMT R179, RZ, 0x7610, R179 ;  /* 0x00007610ffb37816 */ /* 0x000fe200000000b3 */
[----:B------:R-:W-:Y:S01]  /*3a60*/  IMAD R26, R26, 0x39, RZ ;  /* 0x000000391a1a7824 */ /* 0x000fe200078e02ff */
[----:B------:R0:W2:Y:S01]  /*3a70*/  @P4 LDG.E.U16 R70, [R6.64] ;  /* 0x0000000406464981 */ /* 0x0000a2000c1e1500 */
[----:B-1----:R-:W-:Y:S01]  /*3a80*/  IMAD.WIDE R8, R27, 0x2, R28 ;  /* 0x000000021b087825 */ /* 0x002fe200078e021c */
[----:B------:R-:W-:-:S03]  /*3a90*/  ISETP.GT.AND P3, PT, R5, 0x31, PT ;  /* 0x000000310500780c */ /* 0x000fc60003f64270 */
[----:B------:R-:W-:Y:S01]  /*3aa0*/  IMAD.MOV.U32 R27, RZ, RZ, c[0x0][0x188] ;  /* 0x00006200ff1b7624 */ /* 0x000fe200078e00ff */
[----:B------:R1:W2:Y:S03]  /*3ab0*/  @P0 LDG.E.U16 R179, [R8.64] ;  /* 0x0000000408b30981 */ /* 0x0002a6000c1e1500 */
[----:B------:R-:W-:Y:S02]  /*3ac0*/  IMAD R27, R27, 0x2a, RZ ;  /* 0x0000002a1b1b7824 */ /* 0x000fe400078e02ff */
[----:B0-----:R-:W-:Y:S01]  /*3ad0*/  IMAD.WIDE R6, R13, 0x2, R28 ;  /* 0x000000020d067825 */ /* 0x001fe200078e021c */
[----:B------:R-:W-:-:S03]  /*3ae0*/  PRMT R176, RZ, 0x7610, R176 ;  /* 0x00007610ffb07816 */ /* 0x000fc600000000b0 */
[----:B------:R-:W-:Y:S01]  /*3af0*/  IMAD.WIDE R12, R26, 0x2, R28 ;  /* 0x000000021a0c7825 */ /* 0x000fe200078e021c */
[----:B------:R-:W-:-:S03]  /*3b00*/  ISETP.GT.AND P2, PT, R5, 0x2c, PT ;  /* 0x0000002c0500780c */ /* 0x000fc60003f44270 */
[----:B------:R-:W-:Y:S02]  /*3b10*/  IMAD.MOV.U32 R26, RZ, RZ, c[0x0][0x188] ;  /* 0x00006200ff1a7624 */ /* 0x000fe400078e00ff */
[----:B-1----:R-:W-:Y:S01]  /*3b20*/  IMAD.WIDE R8, R27, 0x2, R28 ;  /* 0x000000021b087825 */ /* 0x002fe200078e021c */
[----:B------:R-:W-:Y:S02]  /*3b30*/  ISETP.GT.AND P0, PT, R5, 0x2b, PT ;  /* 0x0000002b0500780c */ /* 0x000fe40003f04270 */
[----:B------:R-:W-:Y:S01]  /*3b40*/  PRMT R177, RZ, 0x7610, R177 ;  /* 0x00007610ffb17816 */ /* 0x000fe200000000b1 */
[----:B------:R-:W-:Y:S01]  /*3b50*/  IMAD.MOV.U32 R27, RZ, RZ, c[0x0][0x188] ;  /* 0x00006200ff1b7624 */ /* 0x000fe200078e00ff */
[----:B------:R0:W2:Y:S01]  /*3b60*/  @P1 LDG.E.U16 R176, [R8.64] ;  /* 0x0000000408b01981 */ /* 0x0000a2000c1e1500 */
[----:B------:R-:W-:Y:S02]  /*3b70*/  IMAD R26, R26, 0x2c, RZ ;  /* 0x0000002c1a1a7824 */ /* 0x000fe400078e02ff */
[----:B------:R-:W-:Y:S01]  /*3b80*/  IMAD R27, R27, 0x2b, RZ ;  /* 0x0000002b1b1b7824 */ /* 0x000fe200078e02ff */
[----:B------:R-:W-:Y:S01]  /*3b90*/  ISETP.GT.AND P4, PT, R5, 0x39, PT ;  /* 0x000000390500780c */ /* 0x000fe20003f84270 */
[----:B------:R1:W2:Y:S01]  /*3ba0*/  @P3 LDG.E.U16 R177, [R6.64] ;  /* 0x0000000406b13981 */ /* 0x0002a2000c1e1500 */
[----:B------:R-:W-:Y:S01]  /*3bb0*/  PRMT R72, RZ, 0x7610, R72 ;  /* 0x00007610ff487816 */ /* 0x000fe20000000048 */
[----:B0-----:R-:W-:Y:S01]  /*3bc0*/  IMAD.WIDE R8, R26, 0x2, R28 ;  /* 0x000000021a087825 */ /* 0x001fe200078e021c */
[----:B------:R-:W-:-:S03]  /*3bd0*/  PRMT R71, RZ, 0x7610, R71 ;  /* 0x00007610ff477816 */ /* 0x000fc60000000047 */
[----:B------:R-:W-:Y:S01]  /*3be0*/  IMAD.MOV.U32 R26, RZ, RZ, c[0x0][0x188] ;  /* 0x00006200ff1a7624 */ /* 0x000fe200078e00ff */
[----:B------:R-:W-:Y:S01]  /*3bf0*/  ISETP.GT.AND P1, PT, R5, 0x2d, PT ;  /* 0x0000002d0500780c */ /* 0x000fe20003f24270 */
[----:B-1----:R-:W-:Y:S01]  /*3c00*/  IMAD.WIDE R6, R27, 0x2, R28 ;  /* 0x000000021b067825 */ /* 0x002fe200078e021c */
[----:B------:R0:W2:Y:S03]  /*3c10*/  @P2 LDG.E.U16 R72, [R8.64] ;  /* 0x0000000408482981 */ /* 0x0000a6000c1e1500 */
[----:B------:R-:W-:Y:S01]  /*3c20*/  IMAD.MOV.U32 R27, RZ, RZ, c[0x0][0x188] ;  /* 0x00006200ff1b7624 */ /* 0x000fe200078e00ff */
[----:B------:R-:W-:Y:S01]  /*3c30*/  PRMT R175, RZ, 0x7610, R175 ;  /* 0x00007610ffaf7816 */ /* 0x000fe200000000af */
[----:B------:R-:W-:Y:S01]  /*3c40*/  IMAD R26, R26, 0x2e, RZ ;  /* 0x0000002e1a1a7824 */ /* 0x000fe200078e02ff */
[----:B------:R1:W2:Y:S01]  /*3c50*/  @P0 LDG.E.U16 R71, [R6.64] ;  /* 0x0000000406470981 */ /* 0x0002a2000c1e1500 */
[----:B------:R-:W-:Y:S01]  /*3c60*/  IMAD R27, R27, 0x2d, RZ ;  /* 0x0000002d1b1b7824 */ /* 0x000fe200078e02ff */
[----:B------:R-:W-:Y:S01]  /*3c70*/  ISETP.GT.AND P0, PT, R5, 0x2f, PT ;  /* 0x0000002f0500780c */ /* 0x000fe20003f04270 */
[----:B0-----:R-:W-:Y:S01]  /*3c80*/  IMAD.WIDE R8, R26, 0x2, R28 ;  /* 0x000000021a087825 */ /* 0x001fe200078e021c */
[----:B------:R-:W-:Y:S01]  /*3c90*/  PRMT R73, RZ, 0x7610, R73 ;  /* 0x00007610ff497816 */ /* 0x000fe20000000049 */
[----:B------:R0:W3:Y:S02]  /*3ca0*/  @P4 LDG.E.U16 R175, [R12.64] ;  /* 0x000000040caf4981 */ /* 0x0000e4000c1e1500 */
[----:B------:R-:W-:-:S02]  /*3cb0*/  IMAD.MOV.U32 R26, RZ, RZ, c[0x0][0x188] ;  /* 0x00006200ff1a7624 */ /* 0x000fc400078e00ff */
[----:B-1----:R-:W-:Y:S01]  /*3cc0*/  IMAD.WIDE R6, R27, 0x2, R28 ;  /* 0x000000021b067825 */ /* 0x002fe200078e021c */
[----:B------:R-:W-:-:S03]  /*3cd0*/  PRMT R75, RZ, 0x7610, R75 ;  /* 0x00007610ff4b7816 */ /* 0x000fc6000000004b */
[----:B------:R-:W-:Y:S01]  /*3ce0*/  IMAD R26, R26, 0x2f, RZ ;  /* 0x0000002f1a1a7824 */ /* 0x000fe200078e02ff */
[----:B------:R1:W3:Y:S01]  /*3cf0*/  @P1 LDG.E.U16 R73, [R6.64] ;  /* 0x0000000406491981 */ /* 0x0002e2000c1e1500 */
[----:B0-----:R-:W-:Y:S01]  /*3d00*/  IMAD.MOV.U32 R12, RZ, RZ, c[0x0][0x188] ;  /* 0x00006200ff0c7624 */ /* 0x001fe200078e00ff */
[----:B------:R-:W-:-:S03]  /*3d10*/  ISETP.GT.AND P1, PT, R5, 0x32, PT ;  /* 0x000000320500780c */ /* 0x000fc60003f24270 */
[----:B------:R-:W-:Y:S02]  /*3d20*/  IMAD R12, R12, 0x32, RZ ;  /* 0x000000320c0c7824 */ /* 0x000fe400078e02ff */
[----:B-1----:R-:W-:Y:S01]  /*3d30*/  IMAD.WIDE R6, R26, 0x2, R28 ;  /* 0x000000021a067825 */ /* 0x002fe200078e021c */
[----:B------:R-:W-:-:S04]  /*3d40*/  PRMT R178, RZ, 0x7610, R178 ;  /* 0x00007610ffb27816 */ /* 0x000fc800000000b2 */
[----:B------:R0:W3:Y:S01]  /*3d50*/  @P0 LDG.E.U16 R75, [R6.64] ;  /* 0x00000004064b0981 */ /* 0x0000e2000c1e1500 */
[----:B------:R-:W-:Y:S01]  /*3d60*/  ISETP.GT.AND P0, PT, R5, 0x33, PT ;  /* 0x000000330500780c */ /* 0x000fe20003f04270 */
[----:B0-----:R-:W-:-:S04]  /*3d70*/  IMAD.WIDE R6, R12, 0x2, R28 ;  /* 0x000000020c067825 */ /* 0x001fc800078e021c */
[----:B------:R-:W-:Y:S01]  /*3d80*/  IMAD.MOV.U32 R12, RZ, RZ, c[0x0][0x188] ;  /* 0x00006200ff0c7624 */ /* 0x000fe200078e00ff */
[----:B------:R0:W3:Y:S03]  /*3d90*/  @P1 LDG.E.U16 R178, [R6.64] ;  /* 0x0000000406b21981 */ /* 0x0000e6000c1e1500 */
[----:B------:R-:W-:Y:S01]  /*3da0*/  IMAD R12, R12, 0x33, RZ ;  /* 0x000000330c0c7824 */ /* 0x000fe200078e02ff */
[----:B------:R-:W-:Y:S02]  /*3db0*/  PRMT R76, RZ, 0x7610, R76 ;  /* 0x00007610ff4c7816 */ /* 0x000fe4000000004c */
[----:B------:R-:W-:Y:S01]  /*3dc0*/  ISETP.GT.AND P1, PT, R5, 0x34, PT ;  /* 0x000000340500780c */ /* 0x000fe20003f24270 */
[----:B0-----:R-:W-:-:S04]  /*3dd0*/  IMAD.WIDE R6, R12, 0x2, R28 ;  /* 0x000000020c067825 */ /* 0x001fc800078e021c */
[----:B------:R-:W-:Y:S01]  /*3de0*/  IMAD.MOV.U32 R12, RZ, RZ, c[0x0][0x188] ;  /* 0x00006200ff0c7624 */ /* 0x000fe200078e00ff */
[----:B------:R0:W3:Y:S03]  /*3df0*/  @P0 LDG.E.U16 R76, [R6.64] ;  /* 0x00000004064c0981 */ /* 0x0000e6000c1e1500 */
[----:B------:R-:W-:Y:S01]  /*3e00*/  IMAD R12, R12, 0x34, RZ ;  /* 0x000000340c0c7824 */ /* 0x000fe200078e02ff */
[C---:B------:R-:W-:Y:S02]  /*3e10*/  ISETP.GT.AND P3, PT, R5.reuse, 0x2e, PT ;  /* 0x0000002e0500780c */ /* 0x040fe40003f64270 */
[----:B------:R-:W-:Y:S01]  /*3e20*/  PRMT R77, RZ, 0x7610, R77 ;  /* 0x00007610ff4d7816 */ /* 0x000fe2000000004d */
[----:B0-----:R-:W-:Y:S01]  /*3e30*/  IMAD.WIDE R6, R12, 0x2, R28 ;  /* 0x000000020c067825 */ /* 0x001fe200078e021c */
[----:B------:R-:W-:-:S03]  /*3e40*/  ISETP.GT.AND P0, PT, R5, 0x35, PT ;  /* 0x000000350500780c */ /* 0x000fc60003f04270 */
[----:B------:R-:W-:Y:S01]  /*3e50*/  IMAD.MOV.U32 R12, RZ, RZ, c[0x0][0x188] ;  /* 0x00006200ff0c7624 */ /* 0x000fe200078e00ff */
[----:B------:R0:W3:Y:S03]  /*3e60*/  @P1 LDG.E.U16 R77, [R6.64] ;  /* 0x00000004064d1981 */ /* 0x0000e6000c1e1500 */
[----:B------:R-:W-:Y:S01]  /*3e70*/  IMAD R12, R12, 0x35, RZ ;  /* 0x000000350c0c7824 */ /* 0x000fe200078e02ff */
[----:B------:R-:W-:Y:S02]  /*3e80*/  PRMT R74, RZ, 0x7610, R74 ;  /* 0x00007610ff4a7816 */ /* 0x000fe4000000004a */
[C---:B------:R-:W-:Y:S02]  /*3e90*/  ISETP.GT.AND P1, PT, R5.reuse, 0x36, PT ;  /* 0x000000360500780c */ /* 0x040fe40003f24270 */
[----:B------:R-:W-:Y:S01]  /*3ea0*/  PRMT R78, RZ, 0x7610, R78 ;  /* 0x00007610ff4e7816 */ /* 0x000fe2000000004e */
[----:B0-----:R-:W-:Y:S01]  /*3eb0*/  IMAD.WIDE R6, R12, 0x2, R28 ;  /* 0x000000020c067825 */ /* 0x001fe200078e021c */
[----:B------:R0:W3:Y:S03]  /*3ec0*/  @P3 LDG.E.U16 R74, [R8.64] ;  /* 0x00000004084a3981 */ /* 0x0000e6000c1e1500 */
[----:B------:R-:W-:Y:S01]  /*3ed0*/  IMAD.MOV.U32 R12, RZ, RZ, c[0x0][0x188] ;  /* 0x00006200ff0c7624 */ /* 0x000fe200078e00ff */
[----:B------:R-:W-:Y:S01]  /*3ee0*/  ISETP.GT.AND P2, PT, R5, 0x3a, PT ;  /* 0x0000003a0500780c */ /* 0x000fe20003f44270 */
[----:B------:R1:W3:Y:S02]  /*3ef0*/  @P0 LDG.E.U16 R78, [R6.64] ;  /* 0x00000004064e0981 */ /* 0x0002e4000c1e1500 */
[----:B------:R-:W-:Y:S01]  /*3f00*/  IMAD R12, R12, 0x36, RZ ;  /* 0x000000360c0c7824 */ /* 0x000fe200078e02ff */
[----:B------:R-:W-:Y:S01]  /*3f10*/  PRMT R79, RZ, 0x7610, R79 ;  /* 0x00007610ff4f7816 */ /* 0x000fe2000000004f */
[----:B0-----:R-:W-:-:S02]  /*3f20*/  IMAD.MOV.U32 R8, RZ, RZ, c[0x0][0x188] ;  /* 0x00006200ff087624 */ /* 0x001fc400078e00ff */
[----:B-1----:R-:W-:Y:S01]  /*3f30*/  IMAD.WIDE R6, R12, 0x2, R28 ;  /* 0x000000020c067825 */ /* 0x002fe200078e021c */
[----:B------:R-:W-:-:S03]  /*3f40*/  PRMT R180, RZ, 0x7610, R180 ;  /* 0x00007610ffb47816 */ /* 0x000fc600000000b4 */
[----:B------:R-:W-:Y:S01]  /*3f50*/  IMAD R8, R8, 0x3a, RZ ;  /* 0x0000003a08087824 */ /* 0x000fe200078e02ff */
[----:B------:R0:W3:Y:S03]  /*3f60*/  @P1 LDG.E.U16 R79, [R6.64] ;  /* 0x00000004064f1981 */ /* 0x0000e6000c1e1500 */
[----:B0-----:R-:W-:-:S05]  /*3f70*/  IMAD.WIDE R6, R8, 0x2, R28 ;  /* 0x0000000208067825 */ /* 0x001fca00078e021c */
[----:B------:R0:W3:Y:S01]  /*3f80*/  @P2 LDG.E.U16 R180, [R6.64] ;  /* 0x0000000406b42981 */ /* 0x0000e2000c1e1500 */
[----:B------:R-:W-:Y:S01]  /*3f90*/  IMAD.MOV.U32 R8, RZ, RZ, c[0x0][0x188] ;  /* 0x00006200ff087624 */ /* 0x000fe200078e00ff */
[----:B------:R-:W-:-:S03]  /*3fa0*/  ISETP.GT.AND P0, PT, R5, 0x37, PT ;  /* 0x000000370500780c */ /* 0x000fc60003f04270 */
[----:B------:R-:W-:Y:S01]  /*3fb0*/  IMAD R8, R8, 0x37, RZ ;  /* 0x0000003708087824 */ /* 0x000fe200078e02ff */
[----:B------:R-:W-:-:S03]  /*3fc0*/  PRMT R108, RZ, 0x7610, R108 ;  /* 0x00007610ff6c7816 */ /* 0x000fc6000000006c */
[----:B0-----:R-:W-:Y:S01]  /*3fd0*/  IMAD.WIDE R6, R8, 0x2, R28 ;  /* 0x0000000208067825 */ /* 0x001fe200078e021c */
[----:B------:R-:W-:-:S03]  /*3fe0*/  ISETP.GT.AND P1, PT, R5, 0x3b, PT ;  /* 0x0000003b0500780c */ /* 0x000fc60003f24270 */
[----:B------:R-:W-:Y:S02]  /*3ff0*/  IMAD.MOV.U32 R8, RZ, RZ, c[0x0][0x188] ;  /* 0x00006200ff087624 */ /* 0x000fe400078e00ff */
[----:B------:R0:W3:Y:S02]  /*4000*/  @P0 LDG.E.U16 R108, [R6.64] ;  /* 0x00000004066c0981 */ /* 0x0000e4000c1e1500 */
[----:B------:R-:W-:Y:S01]  /*4010*/  IMAD R8, R8, 0x3b, RZ ;  /* 0x0000003b08087824 */ /* 0x000fe200078e02ff */
[----:B------:R-:W-:Y:S02]  /*4020*/  PRMT R109, RZ, 0x7610, R109 ;  /* 0x00007610ff6d7816 */ /* 0x000fe4000000006d */
        /* <DEDUP_REMOVED lines=17> */
[----:B------:R-:W-:Y:S02]  /*4140*/  ISETP.GT.AND P1, PT, R5, 0x3f, PT ;  /* 0x0000003f0500780c */ /* 0x000fe40003f24270 */
[----:B------:R-:W-:Y:S01]  /*4150*/  PRMT R148, RZ, 0x7610, R148 ;  /* 0x00007610ff947816 */ /* 0x000fe20000000094 */
[----:B0-----:R-:W-:-:S04]  /*4160*/  IMAD.WIDE R6, R8, 0x2, R28 ;  /* 0x0000000208067825 */ /* 0x001fc800078e021c */
[----:B------:R-:W-:Y:S01]  /*4170*/  IMAD.MOV.U32 R8, RZ, RZ, c[0x0][0x188] ;  /* 0x00006200ff087624 */ /* 0x000fe200078e00ff */
[----:B------:R0:W3:Y:S03]  /*4180*/  @P0 LDG.E.U16 R148, [R6.64] ;  /* 0x0000000406940981 */ /* 0x0000e6000c1e1500 */
[----:B------:R-:W-:Y:S01]  /*4190*/  IMAD R8, R8, 0x3f, RZ ;  /* 0x0000003f08087824 */ /* 0x000fe200078e02ff */
[----:B------:R-:W-:-:S03]  /*41a0*/  PRMT R149, RZ, 0x7610, R149 ;  /* 0x00007610ff957816 */ /* 0x000fc60000000095 */
[----:B0-----:R-:W-:-:S05]  /*41b0*/  IMAD.WIDE R6, R8, 0x2, R28 ;  /* 0x0000000208067825 */ /* 0x001fca00078e021c */
[----:B------:R0:W3:Y:S04]  /*41c0*/  @P1 LDG.E.U16 R149, [R6.64] ;  /* 0x0000000406951981 */ /* 0x0000e8000c1e1500 */
[----:B------:R-:W-:Y:S01]  /*41d0*/  BAR.SYNC.DEFER_BLOCKING 0x0 ;  /* 0x0000000000007b1d */ /* 0x000fe20000010000 */
[----:B------:R-:W-:Y:S01]  /*41e0*/  ISETP.GE.AND P0, PT, R234, R5, PT ;  /* 0x00000005ea00720c */ /* 0x000fe20003f06270 */
[--C-:B0-----:R-:W-:Y:S02]  /*41f0*/  IMAD.MOV.U32 R6, RZ, RZ, R150.reuse ;  /* 0x000000ffff067224 */ /* 0x101fe400078e0096 */
[----:B------:R-:W-:Y:S01]  /*4200*/  IMAD.MOV.U32 R7, RZ, RZ, R151 ;  /* 0x000000ffff077224 */ /* 0x000fe200078e0097 */
[----:B------:R-:W-:-:S03]  /*4210*/  PRMT R150, RZ, 0x7610, R150 ;  /* 0x00007610ff967816 */ /* 0x000fc60000000096 */
[----:B------:R-:W-:Y:S01]  /*4220*/  IMAD.WIDE R8, R208, 0x2, R6 ;  /* 0x00000002d0087825 */ /* 0x000fe200078e0206 */
[----:B------:R-:W-:-:S03]  /*4230*/  PRMT R151, RZ, 0x7610, R151 ;  /* 0x00007610ff977816 */ /* 0x000fc60000000097 */
[--C-:B------:R-:W-:Y:S02]  /*4240*/  IMAD.MOV.U32 R26, RZ, RZ, R152.reuse ;  /* 0x000000ffff1a7224 */ /* 0x100fe400078e0098 */
[----:B------:R-:W-:Y:S01]  /*4250*/  IMAD.MOV.U32 R27, RZ, RZ, R155 ;  /* 0x000000ffff1b7224 */ /* 0x000fe200078e009b */
[----:B------:R0:W3:Y:S01]  /*4260*/  @!P0 LDG.E.U16 R150, [R8.64] ;  /* 0x0000000408968981 */ /* 0x0000e2000c1e1500 */
[----:B------:R-:W-:Y:S01]  /*4270*/  PRMT R152, RZ, 0x7610, R152 ;  /* 0x00007610ff987816 */ /* 0x000fe20000000098 */
[----:B------:R-:W-:Y:S02]  /*4280*/  IMAD.MOV.U32 R12, RZ, RZ, R153 ;  /* 0x000000ffff0c7224 */ /* 0x000fe400078e0099 */
[----:B0-----:R-:W-:-:S05]  /*4290*/  IMAD.WIDE R8, R208, 0x2, R32 ;  /* 0x00000002d0087825 */ /* 0x001fca00078e0220 */
[----:B------:R0:W3:Y:S01]  /*42a0*/  @!P0 LDG.E.U16 R151, [R8.64] ;  /* 0x0000000408978981 */ /* 0x0000e2000c1e1500 */
[----:B------:R-:W-:Y:S01]  /*42b0*/  IMAD.MOV.U32 R13, RZ, RZ, R154 ;  /* 0x000000ffff0d7224 */ /* 0x000fe200078e009a */
[----:B------:R-:W-:Y:S01]  /*42c0*/  PRMT R153, RZ, 0x7610, R153 ;  /* 0x00007610ff997816 */ /* 0x000fe20000000099 */
[----:B0-----:R-:W-:-:S05]  /*42d0*/  IMAD.WIDE R8, R208, 0x2, R26 ;  /* 0x00000002d0087825 */ /* 0x001fca00078e021a */
[----:B------:R0:W3:Y:S01]  /*42e0*/  @!P0 LDG.E.U16 R152, [R8.64] ;  /* 0x0000000408988981 */ /* 0x0000e2000c1e1500 */
[----:B------:R-:W-:Y:S02]  /*42f0*/  PRMT R154, RZ, 0x7610, R154 ;  /* 0x00007610ff9a7816 */ /* 0x000fe4000000009a */
[----:B------:R-:W-:Y:S01]  /*4300*/  LOP3.LUT R11, R11, R10, RZ, 0x3c, !PT ;  /* 0x0000000a0b0b7212 */ /* 0x000fe200078e3cff */
[----:B0-----:R-:W-:-:S03]  /*4310*/  IMAD.WIDE R8, R208, 0x2, R12 ;  /* 0x00000002d0087825 */ /* 0x001fc600078e020c */
[----:B------:R-:W-:Y:S02]  /*4320*/  LOP3.LUT R10, R11, R10, RZ, 0x3c, !PT ;  /* 0x0000000a0b0a7212 */ /* 0x000fe400078e3cff */
[----:B------:R0:W3:Y:S01]  /*4330*/  @!P0 LDG.E.U16 R153, [R8.64] ;  /* 0x0000000408998981 */ /* 0x0000e2000c1e1500 */
[----:B------:R-:W-:Y:S02]  /*4340*/  PRMT R155, RZ, 0x7610, R155 ;  /* 0x00007610ff9b7816 */ /* 0x000fe4000000009b */
[----:B------:R-:W-:Y:S01]  /*4350*/  LOP3.LUT R23, R23, R22, RZ, 0x3c, !PT ;  /* 0x0000001617177212 */ /* 0x000fe200078e3cff */
[----:B0-----:R-:W-:Y:S01]  /*4360*/  IMAD.WIDE R8, R208, 0x2, R24 ;  /* 0x00000002d0087825 */ /* 0x001fe200078e0218 */
[----:B------:R-:W-:-:S04]  /*4370*/  LOP3.LUT R11, R11, R10, RZ, 0x3c, !PT ;  /* 0x0000000a0b0b7212 */ /* 0x000fc800078e3cff */
[----:B------:R0:W3:Y:S01]  /*4380*/  @!P0 LDG.E.U16 R154, [R8.64] ;  /* 0x00000004089a8981 */ /* 0x0000e2000c1e1500 */
[----:B------:R-:W-:Y:S02]  /*4390*/  LOP3.LUT R22, R23, R22, RZ, 0x3c, !PT ;  /* 0x0000001617167212 */ /* 0x000fe400078e3cff */
[----:B------:R-:W-:Y:S01]  /*43a0*/  LOP3.LUT R35, R35, R34, RZ, 0x3c, !PT ;  /* 0x0000002223237212 */ /* 0x000fe200078e3cff */
[----:B--2---:R1:W-:Y:S01]  /*43b0*/  STS.U16 [R4], R156 ;  /* 0x0000009c04007388 */ /* 0x0043e20000000400 */
[----:B0-----:R-:W-:Y:S01]  /*43c0*/  IMAD.WIDE R8, R208, 0x2, R30 ;  /* 0x00000002d0087825 */ /* 0x001fe200078e021e */
[----:B------:R-:W-:Y:S02]  /*43d0*/  LOP3.LUT R23, R23, R22, RZ, 0x3c, !PT ;  /* 0x0000001617177212 */ /* 0x000fe400078e3cff */
[----:B-1----:R-:W-:Y:S02]  /*43e0*/  PRMT R156, RZ, 0x7610, R156 ;  /* 0x00007610ff9c7816 */ /* 0x002fe4000000009c */
[----:B------:R0:W2:Y:S01]  /*43f0*/  @!P0 LDG.E.U16 R155, [R8.64] ;  /* 0x00000004089b8981 */ /* 0x0000a2000c1e1500 */
[----:B------:R-:W-:-:S02]  /*4400*/  LOP3.LUT R34, R35, R34, RZ, 0x3c, !PT ;  /* 0x0000002223227212 */ /* 0x000fc400078e3cff */
[----:B------:R-:W-:Y:S01]  /*4410*/  LOP3.LUT R19, R19, R18, RZ, 0x3c, !PT ;  /* 0x0000001213137212 */ /* 0x000fe200078e3cff */
[----:B------:R1:W-:Y:S01]  /*4420*/  STS.U16 [R4+0x800], R157 ;  /* 0x0008009d04007388 */ /* 0x0003e20000000400 */
[----:B0-----:R-:W-:Y:S01]  /*4430*/  IMAD.WIDE R8, R208, 0x2, R10 ;  /* 0x00000002d0087825 */ /* 0x001fe200078e020a */
[----:B------:R-:W-:Y:S02]  /*4440*/  LOP3.LUT R35, R35, R34, RZ, 0x3c, !PT ;  /* 0x0000002223237212 */ /* 0x000fe400078e3cff */
[----:B-1----:R-:W-:Y:S02]  /*4450*/  PRMT R157, RZ, 0x7610, R157 ;  /* 0x00007610ff9d7816 */ /* 0x002fe4000000009d */
[----:B------:R0:W2:Y:S01]  /*4460*/  @!P0 LDG.E.U16 R156, [R8.64] ;  /* 0x00000004089c8981 */ /* 0x0000a2000c1e1500 */
[----:B------:R-:W-:-:S03]  /*4470*/  LOP3.LUT R18, R19, R18, RZ, 0x3c, !PT ;  /* 0x0000001213127212 */ /* 0x000fc600078e3cff */
        /* <DEDUP_REMOVED lines=8> */
[----:B-1----:R-:W-:-:S04]  /*4500*/  PRMT R159, RZ, 0x7610, R159 ;  /* 0x00007610ff9f7816 */ /* 0x002fc8000000009f */
[----:B------:R0:W2:Y:S01]  /*4510*/  @!P0 LDG.E.U16 R158, [R8.64] ;  /* 0x00000004089e8981 */ /* 0x0000a2000c1e1500 */
[----:B------:R-:W-:-:S03]  /*4520*/  LOP3.LUT R16, R17, R16, RZ, 0x3c, !PT ;  /* 0x0000001011107212 */ /* 0x000fc600078e3cff */
[----:B------:R1:W-:Y:S01]  /*4530*/  STS.U16 [R4+0x2000], R186 ;  /* 0x002000ba04007388 */ /* 0x0003e20000000400 */
[C---:B0-----:R-:W-:Y:S01]  /*4540*/  IMAD.WIDE R8, R208.reuse, 0x2, R18 ;  /* 0x00000002d0087825 */ /* 0x041fe200078e0212 */
[----:B------:R-:W-:Y:S02]  /*4550*/  LOP3.LUT R17, R17, R16, RZ, 0x3c, !PT ;  /* 0x0000001011117212 */ /* 0x000fe400078e3cff */
[----:B-1----:R-:W-:Y:S02]  /*4560*/  PRMT R186, RZ, 0x7610, R186 ;  /* 0x00007610ffba7816 */ /* 0x002fe400000000ba */
[----:B------:R0:W2:Y:S04]  /*4570*/  @!P0 LDG.E.U16 R159, [R8.64] ;  /* 0x00000004089f8981 */ /* 0x0000a8000c1e1500 */
[----:B------:R1:W-:Y:S01]  /*4580*/  STS.U16 [R4+0x2800], R187 ;  /* 0x002800bb04007388 */ /* 0x0003e20000000400 */
[----:B0-----:R-:W-:Y:S01]  /*4590*/  IMAD.WIDE R8, R208, 0x2, R20 ;  /* 0x00000002d0087825 */ /* 0x001fe200078e0214 */
[----:B-1----:R-:W-:-:S04]  /*45a0*/  PRMT R187, RZ, 0x7610, R187 ;  /* 0x00007610ffbb7816 */ /* 0x002fc800000000bb */
[----:B------:R0:W2:Y:S02]  /*45b0*/  @!P0 LDG.E.U16 R186, [R8.64] ;  /* 0x0000000408ba8981 */ /* 0x0000a4000c1e1500 */
[----:B0-----:R-:W-:Y:S02]  /*45c0*/  IMAD.WIDE R8, R208, 0x2, R16 ;  /* 0x00000002d0087825 */ /* 0x001fe400078e0210 */
[----:B------:R0:W-:Y:S04]  /*45d0*/  STS.U16 [R4+0x3000], R188 ;  /* 0x003000bc04007388 */ /* 0x0001e80000000400 */
[----:B------:R1:W2:Y:S01]  /*45e0*/  @!P0 LDG.E.U16 R187, [R8.64] ;  /* 0x0000000408bb8981 */ /* 0x0002a2000c1e1500 */
[----:B------:R-:W-:Y:S02]  /*45f0*/  LOP3.LUT R45, R45, R44, RZ, 0x3c, !PT ;  /* 0x0000002c2d2d7212 */ /* 0x000fe400078e3cff */
[----:B0-----:R-:W-:Y:S01]  /*4600*/  PRMT R188, RZ, 0x7610, R188 ;  /* 0x00007610ffbc7816 */ /* 0x001fe200000000bc */
[----:B-1----:R-:W-:-:S02]  /*4610*/  IMAD.MOV.U32 R8, RZ, RZ, R15 ;  /* 0x000000ffff087224 */ /* 0x002fc400078e000f */
[----:B------:R-:W-:-:S04]  /*4620*/  IMAD.MOV.U32 R9, RZ, RZ, R14 ;  /* 0x000000ffff097224 */ /* 0x000fc800078e000e */
[----:B------:R-:W-:Y:S01]  /*4630*/  IMAD.WIDE R14, R208, 0x2, R8 ;  /* 0x00000002d00e7825 */ /* 0x000fe200078e0208 */
[----:B------:R-:W-:Y:S01]  /*4640*/  LOP3.LUT R44, R45, R44, RZ, 0x3c, !PT ;  /* 0x0000002c2d2c7212 */ /* 0x000fe200078e3cff */
[----:B------:R0:W-:Y:S04]  /*4650*/  STS.U16 [R4+0x3800], R189 ;  /* 0x003800bd04007388 */ /* 0x0001e80000000400 */
[----:B------:R1:W2:Y:S01]  /*4660*/  @!P0 LDG.E.U16 R188, [R14.64] ;  /* 0x000000040ebc8981 */ /* 0x0002a2000c1e1500 */
[----:B------:R-:W-:Y:S02]  /*4670*/  LOP3.LUT R43, R43, R42, RZ, 0x3c, !PT ;  /* 0x0000002a2b2b7212 */ /* 0x000fe400078e3cff */
[----:B------:R-:W-:Y:S02]  /*4680*/  LOP3.LUT R45, R45, R44, RZ, 0x3c, !PT ;  /* 0x0000002c2d2d7212 */ /* 0x000fe400078e3cff */
[----:B0-----:R-:W-:Y:S01]  /*4690*/  PRMT R189, RZ, 0x7610, R189 ;  /* 0x00007610ffbd7816 */ /* 0x001fe200000000bd */
[----:B-1----:R-:W-:-:S02]  /*46a0*/  IMAD.MOV.U32 R14, RZ, RZ, R37 ;  /* 0x000000ffff0e7224 */ /* 0x002fc400078e0025 */
[----:B------:R-:W-:Y:S01]  /*46b0*/  IMAD.MOV.U32 R15, RZ, RZ, R36 ;  /* 0x000000ffff0f7224 */ /* 0x000fe200078e0024 */
[----:B------:R-:W-:-:S03]  /*46c0*/  LOP3.LUT R42, R43, R42, RZ, 0x3c, !PT ;  /* 0x0000002a2b2a7212 */ /* 0x000fc600078e3cff */
[----:B------:R-:W-:Y:S01]  /*46d0*/  IMAD.WIDE R36, R208, 0x2, R14 ;  /* 0x00000002d0247825 */ /* 0x000fe200078e020e */
[----:B------:R0:W-:Y:S01]  /*46e0*/  STS.U16 [R233+0x100], R192 ;  /* 0x000100c0e9007388 */ /* 0x0001e20000000400 */
[----:B------:R-:W-:-:S03]  /*46f0*/  LOP3.LUT R43, R43, R42, RZ, 0x3c, !PT ;  /* 0x0000002a2b2b7212 */ /* 0x000fc600078e3cff */
[----:B------:R1:W2:Y:S01]  /*4700*/  @!P0 LDG.E.U16 R189, [R36.64] ;  /* 0x0000000424bd8981 */ /* 0x0002a2000c1e1500 */
[----:B0-----:R-:W-:Y:S01]  /*4710*/  PRMT R192, RZ, 0x7610, R192 ;  /* 0x00007610ffc07816 */ /* 0x001fe200000000c0 */
[----:B-1----:R-:W-:Y:S01]  /*4720*/  IMAD.WIDE R36, R208, 0x2, R44 ;  /* 0x00000002d0247825 */ /* 0x002fe200078e022c */
[----:B------:R-:W-:-:S04]  /*4730*/  PRMT R193, RZ, 0x7610, R193 ;  /* 0x00007610ffc17816 */ /* 0x000fc800000000c1 */
[----:B------:R0:W2:Y:S01]  /*4740*/  @!P0 LDG.E.U16 R192, [R36.64] ;  /* 0x0000000424c08981 */ /* 0x0000a2000c1e1500 */
[----:B------:R-:W-:Y:S01]  /*4750*/  PRMT R194, RZ, 0x7610, R194 ;  /* 0x00007610ffc27816 */ /* 0x000fe200000000c2 */
[----:B0-----:R-:W-:-:S05]  /*4760*/  IMAD.WIDE R36, R208, 0x2, R42 ;  /* 0x00000002d0247825 */ /* 0x001fca00078e022a */
[----:B------:R0:W2:Y:S02]  /*4770*/  @!P0 LDG.E.U16 R193, [R36.64] ;  /* 0x0000000424c18981 */ /* 0x0000a4000c1e1500 */
[----:B0-----:R-:W-:Y:S02]  /*4780*/  IMAD.MOV.U32 R36, RZ, RZ, R41 ;  /* 0x000000ffff247224 */ /* 0x001fe400078e0029 */
[----:B------:R-:W-:-:S04]  /*4790*/  IMAD.MOV.U32 R37, RZ, RZ, R40 ;  /* 0x000000ffff257224 */ /* 0x000fc800078e0028 */
[----:B------:R-:W-:Y:S01]  /*47a0*/  IMAD.WIDE R40, R208, 0x2, R36 ;  /* 0x00000002d0287825 */ /* 0x000fe200078e0224 */
[----:B------:R0:W-:Y:S04]  /*47b0*/  STS.U16 [R233+0x1900], R169 ;  /* 0x001900a9e9007388 */ /* 0x0001e80000000400 */
[----:B------:R1:W2:Y:S01]  /*47c0*/  @!P0 LDG.E.U16 R194, [R40.64] ;  /* 0x0000000428c28981 */ /* 0x0002a2000c1e1500 */
[----:B------:R-:W-:Y:S01]  /*47d0*/  PRMT R199, RZ, 0x7610, R199 ;  /* 0x00007610ffc77816 */ /* 0x000fe200000000c7 */
[----:B-1----:R-:W-:Y:S02]  /*47e0*/  IMAD.MOV.U32 R40, RZ, RZ, R167 ;  /* 0x000000ffff287224 */ /* 0x002fe400078e00a7 */
[----:B------:R-:W-:-:S04]  /*47f0*/  IMAD.MOV.U32 R41, RZ, RZ, R168 ;  /* 0x000000ffff297224 */ /* 0x000fc800078e00a8 */
[----:B0-----:R-:W-:Y:S01]  /*4800*/  IMAD.WIDE R168, R208, 0x2, R40 ;  /* 0x00000002d0a87825 */ /* 0x001fe200078e0228 */
[----:B------:R-:W-:-:S04]  /*4810*/  PRMT R204, RZ, 0x7610, R204 ;  /* 0x00007610ffcc7816 */ /* 0x000fc800000000cc */
[----:B------:R0:W2:Y:S01]  /*4820*/  @!P0 LDG.E.U16 R199, [R168.64] ;  /* 0x00000004a8c78981 */ /* 0x0000a2000c1e1500 */
[----:B------:R-:W-:Y:S02]  /*4830*/  PRMT R209, RZ, 0x7610, R209 ;  /* 0x00007610ffd17816 */ /* 0x000fe400000000d1 */
[----:B------:R-:W-:Y:S01]  /*4840*/  LOP3.LUT R163, R163, R162, RZ, 0x3c, !PT ;  /* 0x000000a2a3a37212 */ /* 0x000fe200078e3cff */
[----:B0-----:R-:W-:-:S03]  /*4850*/  IMAD.WIDE R168, R208, 0x2, R38 ;  /* 0x00000002d0a87825 */ /* 0x001fc600078e0226 */
[----:B------:R-:W-:Y:S02]  /*4860*/  LOP3.LUT R162, R163, R162, RZ, 0x3c, !PT ;  /* 0x000000a2a3a27212 */ /* 0x000fe400078e3cff */
[----:B------:R0:W2:Y:S01]  /*4870*/  @!P0 LDG.E.U16 R204, [R168.64] ;  /* 0x00000004a8cc8981 */ /* 0x0000a2000c1e1500 */
[----:B------:R-:W-:Y:S02]  /*4880*/  PRMT R214, RZ, 0x7610, R214 ;  /* 0x00007610ffd67816 */ /* 0x000fe400000000d6 */
[----:B------:R-:W-:Y:S01]  /*4890*/  LOP3.LUT R165, R165, R164, RZ, 0x3c, !PT ;  /* 0x000000a4a5a57212 */ /* 0x000fe200078e3cff */
[----:B0-----:R-:W-:Y:S01]  /*48a0*/  IMAD.WIDE R168, R208, 0x2, R46 ;  /* 0x00000002d0a87825 */ /* 0x001fe200078e022e */
[----:B------:R-:W-:-:S04]  /*48b0*/  LOP3.LUT R163, R163, R162, RZ, 0x3c, !PT ;  /* 0x000000a2a3a37212 */ /* 0x000fc800078e3cff */
[----:B------:R0:W2:Y:S01]  /*48c0*/  @!P0 LDG.E.U16 R209, [R168.64] ;  /* 0x00000004a8d18981 */ /* 0x0000a2000c1e1500 */
[C---:B------:R-:W-:Y:S02]  /*48d0*/  LOP3.LUT R164, R165.reuse, R164, RZ, 0x3c, !PT ;  /* 0x000000a4a5a47212 */ /* 0x040fe400078e3cff */
[----:B------:R-:W-:Y:S01]  /*48e0*/  PRMT R219, RZ, 0x7610, R219 ;  /* 0x00007610ffdb7816 */ /* 0x000fe200000000db */
[----:B0-----:R-:W-:Y:S01]  /*48f0*/  IMAD.WIDE R168, R208, 0x2, R160 ;  /* 0x00000002d0a87825 */ /* 0x001fe200078e02a0 */
[----:B------:R-:W-:-:S04]  /*4900*/  LOP3.LUT R165, R165, R164, RZ, 0x3c, !PT ;  /* 0x000000a4a5a57212 */ /* 0x000fc800078e3cff */
[----:B------:R0:W2:Y:S01]  /*4910*/  @!P0 LDG.E.U16 R214, [R168.64] ;  /* 0x00000004a8d68981 */ /* 0x0000a2000c1e1500 */
[----:B------:R-:W-:Y:S01]  /*4920*/  PRMT R224, RZ, 0x7610, R224 ;  /* 0x00007610ffe07816 */ /* 0x000fe200000000e0 */
[----:B------:R-:W-:Y:S02]  /*4930*/  IMAD.MOV.U32 R167, RZ, RZ, R166 ;  /* 0x000000ffffa77224 */ /* 0x000fe400078e00a6 */
[----:B0-----:R-:W-:-:S05]  /*4940*/  IMAD.WIDE R168, R208, 0x2, R162 ;  /* 0x00000002d0a87825 */ /* 0x001fca00078e02a2 */
[----:B------:R0:W2:Y:S01]  /*4950*/  @!P0 LDG.E.U16 R219, [R168.64] ;  /* 0x00000004a8db8981 */ /* 0x0000a2000c1e1500 */
[--C-:B------:R-:W-:Y:S01]  /*4960*/  IMAD.MOV.U32 R166, RZ, RZ, R195.reuse ;  /* 0x000000ffffa67224 */ /* 0x100fe200078e00c3 */
[----:B------:R-:W-:Y:S01]  /*4970*/  PRMT R195, RZ, 0x7610, R195 ;  /* 0x00007610ffc37816 */ /* 0x000fe200000000c3 */
[----:B0-----:R-:W-:-:S05]  /*4980*/  IMAD.WIDE R168, R208, 0x2, R164 ;  /* 0x00000002d0a87825 */ /* 0x001fca00078e02a4 */
[----:B------:R0:W2:Y:S02]  /*4990*/  @!P0 LDG.E.U16 R224, [R168.64] ;  /* 0x00000004a8e08981 */ /* 0x0000a4000c1e1500 */
[----:B0-----:R-:W-:Y:S02]  /*49a0*/  IMAD.WIDE R168, R208, 0x2, R166 ;  /* 0x00000002d0a87825 */ /* 0x001fe400078e02a6 */
[----:B------:R-:W-:Y:S04]  /*49b0*/  STS.U16 [R233+0x900], R191 ;  /* 0x000900bfe9007388 */ /* 0x000fe80000000400 */
[----:B------:R0:W2:Y:S04]  /*49c0*/  @!P0 LDG.E.U16 R195, [R168.64] ;  /* 0x00000004a8c38981 */ /* 0x0000a8000c1e1500 */
[----:B------:R-:W-:Y:S04]  /*49d0*/  STS.U16 [R233+0x1100], R183 ;  /* 0x001100b7e9007388 */ /* 0x000fe80000000400 */
[----:B------:R-:W-:Y:S01]  /*49e0*/  STS.U16 [R233+0x2100], R181 ;  /* 0x002100b5e9007388 */ /* 0x000fe20000000400 */
[----:B0-----:R-:W-:-:S02]  /*49f0*/  IMAD.MOV.U32 R168, RZ, RZ, R197 ;  /* 0x000000ffffa87224 */ /* 0x001fc400078e00c5 */
[--C-:B------:R-:W-:Y:S01]  /*4a00*/  IMAD.MOV.U32 R169, RZ, RZ, R196.reuse ;  /* 0x000000ffffa97224 */ /* 0x100fe200078e00c4 */
[----:B------:R-:W-:Y:S01]  /*4a10*/  STS.U16 [R233+0x2900], R179 ;  /* 0x002900b3e9007388 */ /* 0x000fe20000000400 */
[----:B------:R-:W-:-:S03]  /*4a20*/  PRMT R196, RZ, 0x7610, R196 ;  /* 0x00007610ffc47816 */ /* 0x000fc600000000c4 */
[----:B------:R-:W-:Y:S04]  /*4a30*/  STS.U16 [R233+0x3100], R177 ;  /* 0x003100b1e9007388 */ /* 0x000fe80000000400 */
[----:B---3--:R-:W-:Y:S04]  /*4a40*/  STS.U16 [R233+0x3900], R175 ;  /* 0x003900afe9007388 */ /* 0x008fe80000000400 */
[----:B------:R-:W-:Y:S04]  /*4a50*/  STS.U16 [R232+0xa00], R171 ;  /* 0x000a00abe8007388 */ /* 0x000fe80000000400 */
[----:B------:R0:W-:Y:S01]  /*4a60*/  STS.U16 [R232+0x1200], R170 ;  /* 0x001200aae8007388 */ /* 0x0001e20000000400 */
[----:B------:R-:W-:Y:S01]  /*4a70*/  PRMT R197, RZ, 0x7610, R197 ;  /* 0x00007610ffc57816 */ /* 0x000fe200000000c5 */
[----:B0-----:R-:W-:-:S02]  /*4a80*/  IMAD.WIDE R170, R208, 0x2, R168 ;  /* 0x00000002d0aa7825 */ /* 0x001fc400078e02a8 */
[----:B------:R-:W-:Y:S04]  /*4a90*/  STS.U16 [R232+0x200], R173 ;  /* 0x000200ade8007388 */ /* 0x000fe80000000400 */
[----:B------:R0:W3:Y:S04]  /*4aa0*/  @!P0 LDG.E.U16 R196, [R170.64] ;  /* 0x00000004aac48981 */ /* 0x0000e8000c1e1500 */
[----:B------:R1:W-:Y:S01]  /*4ab0*/  STS.U16 [R232+0x1a00], R172 ;  /* 0x001a00ace8007388 */ /* 0x0003e20000000400 */
[----:B0-----:R-:W-:Y:S02]  /*4ac0*/  IMAD.MOV.U32 R170, RZ, RZ, R200 ;  /* 0x000000ffffaa7224 */ /* 0x001fe400078e00c8 */
[----:B------:R-:W-:-:S04]  /*4ad0*/  IMAD.MOV.U32 R171, RZ, RZ, R198 ;  /* 0x000000ffffab7224 */ /* 0x000fc800078e00c6 */
[----:B-1----:R-:W-:Y:S01]  /*4ae0*/  IMAD.WIDE R172, R208, 0x2, R170 ;  /* 0x00000002d0ac7825 */ /* 0x002fe200078e02aa */
[----:B------:R0:W-:Y:S04]  /*4af0*/  STS.U16 [R232+0x2200], R174 ;  /* 0x002200aee8007388 */ /* 0x0001e80000000400 */
[----:B------:R1:W3:Y:S01]  /*4b00*/  @!P0 LDG.E.U16 R197, [R172.64] ;  /* 0x00000004acc58981 */ /* 0x0002e2000c1e1500 */
[----:B------:R-:W-:Y:S01]  /*4b10*/  PRMT R198, RZ, 0x7610, R198 ;  /* 0x00007610ffc67816 */ /* 0x000fe200000000c6 */
[----:B-1----:R-:W-:Y:S02]  /*4b20*/  IMAD.MOV.U32 R172, RZ, RZ, R202 ;  /* 0x000000ffffac7224 */ /* 0x002fe400078e00ca */
[----:B------:R-:W-:-:S04]  /*4b30*/  IMAD.MOV.U32 R173, RZ, RZ, R201 ;  /* 0x000000ffffad7224 */ /* 0x000fc800078e00c9 */
[----:B0-----:R-:W-:Y:S01]  /*4b40*/  IMAD.WIDE R174, R208, 0x2, R172 ;  /* 0x00000002d0ae7825 */ /* 0x001fe200078e02ac */
        /* <DEDUP_REMOVED lines=29> */
[----:B0-----:R-:W-:-:S05]  /*4d20*/  IMAD.WIDE R190, R208, 0x2, R182 ;  /* 0x00000002d0be7825 */ /* 0x001fca00078e02b6 */
[----:B------:R-:W3:Y:S04]  /*4d30*/  @!P0 LDG.E.U16 R205, [R190.64] ;  /* 0x00000004becd8981 */ /* 0x000ee8000c1e1500 */
[----:B------:R-:W-:Y:S04]  /*4d40*/  STS.U16 [R231+0x1300], R56 ;  /* 0x00130038e7007388 */ /* 0x000fe80000000400 */
[----:B------:R-:W-:Y:S04]  /*4d50*/  STS.U16 [R231+0x1b00], R61 ;  /* 0x001b003de7007388 */ /* 0x000fe80000000400 */
[----:B------:R-:W-:Y:S04]  /*4d60*/  STS.U16 [R231+0x2300], R66 ;  /* 0x00230042e7007388 */ /* 0x000fe80000000400 */
[----:B------:R-:W-:Y:S04]  /*4d70*/  STS.U16 [R231+0x2b00], R71 ;  /* 0x002b0047e7007388 */ /* 0x000fe80000000400 */
[----:B------:R-:W-:Y:S04]  /*4d80*/  STS.U16 [R231+0x3300], R76 ;  /* 0x0033004ce7007388 */ /* 0x000fe80000000400 */
[----:B------:R-:W-:Y:S04]  /*4d90*/  STS.U16 [R231+0x3b00], R109 ;  /* 0x003b006de7007388 */ /* 0x000fe80000000400 */
[----:B-----5:R-:W-:Y:S04]  /*4da0*/  STS.U16 [R230+0x400], R48 ;  /* 0x00040030e6007388 */ /* 0x020fe80000000400 */
[----:B------:R-:W-:Y:S04]  /*4db0*/  STS.U16 [R230+0xc00], R52 ;  /* 0x000c0034e6007388 */ /* 0x000fe80000000400 */
[----:B------:R-:W-:Y:S04]  /*4dc0*/  STS.U16 [R230+0x1400], R57 ;  /* 0x00140039e6007388 */ /* 0x000fe80000000400 */
[----:B------:R-:W-:Y:S04]  /*4dd0*/  STS.U16 [R230+0x1c00], R62 ;  /* 0x001c003ee6007388 */ /* 0x000fe80000000400 */
[----:B------:R-:W-:Y:S04]  /*4de0*/  STS.U16 [R230+0x2400], R67 ;  /* 0x00240043e6007388 */ /* 0x000fe80000000400 */
[----:B------:R-:W-:Y:S04]  /*4df0*/  STS.U16 [R230+0x2c00], R72 ;  /* 0x002c0048e6007388 */ /* 0x000fe80000000400 */
[----:B------:R-:W-:Y:S04]  /*4e00*/  STS.U16 [R230+0x3400], R77 ;  /* 0x0034004de6007388 */ /* 0x000fe80000000400 */
[----:B------:R-:W-:Y:S04]  /*4e10*/  STS.U16 [R230+0x3c00], R110 ;  /* 0x003c006ee6007388 */ /* 0x000fe80000000400 */
[----:B----4-:R-:W-:Y:S04]  /*4e20*/  STS.U16 [R229+0x500], R49 ;  /* 0x00050031e5007388 */ /* 0x010fe80000000400 */
[----:B------:R-:W-:Y:S04]  /*4e30*/  STS.U16 [R229+0xd00], R53 ;  /* 0x000d0035e5007388 */ /* 0x000fe80000000400 */
        /* <DEDUP_REMOVED lines=24> */
[----:B--2---:R-:W-:Y:S04]  /*4fc0*/  STS.U16 [R2+0x4800], R158 ;  /* 0x0048009e02007388 */ /* 0x004fe80000000400 */
[----:B------:R-:W-:Y:S04]  /*4fd0*/  STS.U16 [R2+0x4c00], R188 ;  /* 0x004c00bc02007388 */ /* 0x000fe80000000400 */
[----:B------:R-:W-:Y:S04]  /*4fe0*/  STS.U16 [R2+0x5000], R194 ;  /* 0x005000c202007388 */ /* 0x000fe80000000400 */
[----:B------:R-:W-:Y:S04]  /*4ff0*/  STS.U16 [R2+0x5400], R214 ;  /* 0x005400d602007388 */ /* 0x000fe80000000400 */
[----:B---3--:R-:W-:Y:S04]  /*5000*/  STS.U16 [R2+0x5800], R196 ;  /* 0x005800c402007388 */ /* 0x008fe80000000400 */
        /* <DEDUP_REMOVED lines=25> */
[----:B------:R-:W-:Y:S06]  /*51a0*/  BAR.SYNC.DEFER_BLOCKING 0x0 ;  /* 0x0000000000007b1d */ /* 0x000fec0000010000 */
[----:B------:R-:W-:Y:S04]  /*51b0*/  LDSM.16.MT88.4 R76, [R3] ;  /* 0x00000000034c783b */ /* 0x000fe80000004200 */
[----:B------:R-:W0:Y:S04]  /*51c0*/  LDSM.16.M88.4 R48, [R184+0x4000] ;  /* 0x00400000b830783b */ /* 0x000e280000000200 */
[----:B------:R-:W1:Y:S04]  /*51d0*/  LDSM.16.M88.4 R52, [R184+0x4800] ;  /* 0x00480000b834783b */ /* 0x000e680000000200 */
[----:B------:R-:W2:Y:S04]  /*51e0*/  LDSM.16.M88.4 R56, [R184+0x5000] ;  /* 0x00500000b838783b */ /* 0x000ea80000000200 */
[----:B------:R-:W3:Y:S04]  /*51f0*/  LDSM.16.M88.4 R60, [R184+0x5800] ;  /* 0x00580000b83c783b */ /* 0x000ee80000000200 */
[----:B------:R-:W4:Y:S04]  /*5200*/  LDSM.16.MT88.4 R152, [R3+0x80] ;  /* 0x000080000398783b */ /* 0x000f280000004200 */
[----:B------:R-:W5:Y:S04]  /*5210*/  LDSM.16.MT88.4 R148, [R222] ;  /* 0x00000000de94783b */ /* 0x000f680000004200 */
[----:B------:R-:W3:Y:S04]  /*5220*/  LDSM.16.MT88.4 R108, [R222+0x80] ;  /* 0x00008000de6c783b */ /* 0x000ee80000004200 */
[----:B------:R-:W4:Y:S04]  /*5230*/  LDSM.16.MT88.4 R64, [R3+0x1000] ;  /* 0x001000000340783b */ /* 0x000f280000004200 */
[----:B------:R-:W4:Y:S04]  /*5240*/  LDSM.16.MT88.4 R68, [R3+0x1080] ;  /* 0x001080000344783b */ /* 0x000f280000004200 */
[----:B------:R-:W5:Y:S01]  /*5250*/  LDSM.16.MT88.4 R72, [R222+0x1000] ;  /* 0x00100000de48783b */ /* 0x000f620000004200 */
[C---:B0-----:R-:W-:Y:S03]  /*5260*/  HMMA.16816.F32.BF16 R96, R76.reuse, R48, R96 ;  /* 0x000000304c60723c */ /* 0x041fe60000041860 */
[----:B------:R-:W-:Y:S05]  /*5270*/  LDSM.16.MT88.4 R156, [R222+0x2000] ;  /* 0x00200000de9c783b */ /* 0x000fea0000004200 */
[C---:B-1----:R-:W-:Y:S08]  /*5280*/  HMMA.16816.F32.BF16 R92, R76.reuse, R52, R92 ;  /* 0x000000344c5c723c */ /* 0x042ff0000004185c */
[C---:B--2---:R-:W-:Y:S08]  /*5290*/  HMMA.16816.F32.BF16 R88, R76.reuse, R56, R88 ;  /* 0x000000384c58723c */ /* 0x044ff00000041858 */
[----:B---3--:R-:W-:Y:S01]  /*52a0*/  HMMA.16816.F32.BF16 R76, R76, R60, R140 ;  /* 0x0000003c4c4c723c */ /* 0x008fe2000004188c */
[----:B------:R-:W0:Y:S07]  /*52b0*/  LDSM.16.MT88.4 R140, [R222+0x1080] ;  /* 0x00108000de8c783b */ /* 0x000e2e0000004200 */
[C---:B----4-:R-:W-:Y:S08]  /*52c0*/  HMMA.16816.F32.BF16 R80, R152.reuse, R48, R80 ;  /* 0x000000309850723c */ /* 0x050ff00000041850 */
[C---:B------:R-:W-:Y:S08]  /*52d0*/  HMMA.16816.F32.BF16 R84, R152.reuse, R52, R84 ;  /* 0x000000349854723c */ /* 0x040ff00000041854 */
[C---:B------:R-:W-:Y:S08]  /*52e0*/  HMMA.16816.F32.BF16 R112, R152.reuse, R56, R112 ;  /* 0x000000389870723c */ /* 0x040ff00000041870 */
[----:B------:R-:W-:Y:S01]  /*52f0*/  HMMA.16816.F32.BF16 R116, R152, R60, R116 ;  /* 0x0000003c9874723c */ /* 0x000fe20000041874 */
[----:B------:R-:W-:Y:S07]  /*5300*/  LDSM.16.MT88.4 R152, [R222+0x2080] ;  /* 0x00208000de98783b */ /* 0x000fee0000004200 */
[C---:B-----5:R-:W-:Y:S08]  /*5310*/  HMMA.16816.F32.BF16 R120, R148.reuse, R48, R120 ;  /* 0x000000309478723c */ /* 0x060ff00000041878 */
[C---:B------:R-:W-:Y:S08]  /*5320*/  HMMA.16816.F32.BF16 R136, R148.reuse, R52, R136 ;  /* 0x000000349488723c */ /* 0x040ff00000041888 */
[C---:B------:R-:W-:Y:S08]  /*5330*/  HMMA.16816.F32.BF16 R124, R148.reuse, R56, R124 ;  /* 0x00000038947c723c */ /* 0x040ff0000004187c */
[----:B------:R-:W-:Y:S08]  /*5340*/  HMMA.16816.F32.BF16 R128, R148, R60, R128 ;  /* 0x0000003c9480723c */ /* 0x000ff00000041880 */
[C---:B------:R-:W-:Y:S08]  /*5350*/  HMMA.16816.F32.BF16 R132, R108.reuse, R48, R132 ;  /* 0x000000306c84723c */ /* 0x040ff00000041884 */
[C---:B------:R-:W-:Y:S08]  /*5360*/  HMMA.16816.F32.BF16 R144, R108.reuse, R52, R144 ;  /* 0x000000346c90723c */ /* 0x040ff00000041890 */
[C---:B------:R-:W-:Y:S08]  /*5370*/  HMMA.16816.F32.BF16 R100, R108.reuse, R56, R100 ;  /* 0x000000386c64723c */ /* 0x040ff00000041864 */
[----:B------:R-:W-:Y:S08]  /*5380*/  HMMA.16816.F32.BF16 R104, R108, R60, R104 ;  /* 0x0000003c6c68723c */ /* 0x000ff00000041868 */
[C---:B------:R-:W-:Y:S08]  /*5390*/  HMMA.16816.F32.BF16 R96, R64.reuse, R50, R96 ;  /* 0x000000324060723c */ /* 0x040ff00000041860 */
[C---:B------:R-:W-:Y:S08]  /*53a0*/  HMMA.16816.F32.BF16 R92, R64.reuse, R54, R92 ;  /* 0x00000036405c723c */ /* 0x040ff0000004185c */
[C---:B------:R-:W-:Y:S08]  /*53b0*/  HMMA.16816.F32.BF16 R88, R64.reuse, R58, R88 ;  /* 0x0000003a4058723c */ /* 0x040ff00000041858 */
[----:B------:R-:W-:Y:S01]  /*53c0*/  HMMA.16816.F32.BF16 R108, R64, R62, R76 ;  /* 0x0000003e406c723c */ /* 0x000fe2000004184c */
[----:B------:R-:W-:Y:S04]  /*53d0*/  LDSM.16.M88.4 R76, [R185+0x4000] ;  /* 0x00400000b94c783b */ /* 0x000fe80000000200 */
[----:B------:R-:W-:Y:S03]  /*53e0*/  LDSM.16.M88.4 R64, [R185+0x4800] ;  /* 0x00480000b940783b */ /* 0x000fe60000000200 */
[C---:B------:R-:W-:Y:S08]  /*53f0*/  HMMA.16816.F32.BF16 R80, R68.reuse, R50, R80 ;  /* 0x000000324450723c */ /* 0x040ff00000041850 */
[C---:B------:R-:W-:Y:S08]  /*5400*/  HMMA.16816.F32.BF16 R84, R68.reuse, R54, R84 ;  /* 0x000000364454723c */ /* 0x040ff00000041854 */
[C---:B------:R-:W-:Y:S08]  /*5410*/  HMMA.16816.F32.BF16 R112, R68.reuse, R58, R112 ;  /* 0x0000003a4470723c */ /* 0x040ff00000041870 */
[----:B------:R-:W-:Y:S01]  /*5420*/  HMMA.16816.F32.BF16 R116, R68, R62, R116 ;  /* 0x0000003e4474723c */ /* 0x000fe20000041874 */
[----:B------:R-:W-:Y:S07]  /*5430*/  LDSM.16.M88.4 R68, [R185+0x5000] ;  /* 0x00500000b944783b */ /* 0x000fee0000000200 */
[C---:B------:R-:W-:Y:S08]  /*5440*/  HMMA.16816.F32.BF16 R120, R72.reuse, R50, R120 ;  /* 0x000000324878723c */ /* 0x040ff00000041878 */
[C---:B------:R-:W-:Y:S01]  /*5450*/  HMMA.16816.F32.BF16 R148, R72.reuse, R54, R136 ;  /* 0x000000364894723c */ /* 0x040fe20000041888 */
[----:B------:R-:W1:Y:S07]  /*5460*/  LDSM.16.MT88.4 R136, [R3+0x2000] ;  /* 0x002000000388783b */ /* 0x000e6e0000004200 */
[C---:B------:R-:W-:Y:S08]  /*5470*/  HMMA.16816.F32.BF16 R124, R72.reuse, R58, R124 ;  /* 0x0000003a487c723c */ /* 0x040ff0000004187c */
[----:B------:R-:W-:Y:S01]  /*5480*/  HMMA.16816.F32.BF16 R128, R72, R62, R128 ;  /* 0x0000003e4880723c */ /* 0x000fe20000041880 */
[----:B------:R-:W2:Y:S07]  /*5490*/  LDSM.16.M88.4 R72, [R185+0x5800] ;  /* 0x00580000b948783b */ /* 0x000eae0000000200 */
[C---:B0-----:R-:W-:Y:S01]  /*54a0*/  HMMA.16816.F32.BF16 R132, R140.reuse, R50, R132 ;  /* 0x000000328c84723c */ /* 0x041fe20000041884 */
[----:B------:R-:W0:Y:S07]  /*54b0*/  LDSM.16.MT88.4 R48, [R3+0x2080] ;  /* 0x002080000330783b */ /* 0x000e2e0000004200 */
[----:B------:R-:W-:Y:S01]  /*54c0*/  HMMA.16816.F32.BF16 R144, R140, R54, R144 ;  /* 0x000000368c90723c */ /* 0x000fe20000041890 */
[----:B------:R-:W3:Y:S07]  /*54d0*/  LDSM.16.MT88.4 R52, [R3+0x3000] ;  /* 0x003000000334783b */ /* 0x000eee0000004200 */
[C---:B-1----:R-:W-:Y:S08]  /*54e0*/  HMMA.16816.F32.BF16 R96, R136.reuse, R76, R96 ;  /* 0x0000004c8860723c */ /* 0x042ff00000041860 */
[C---:B------:R-:W-:Y:S08]  /*54f0*/  HMMA.16816.F32.BF16 R92, R136.reuse, R64, R92 ;  /* 0x00000040885c723c */ /* 0x040ff0000004185c */
[C---:B------:R-:W-:Y:S08]  /*5500*/  HMMA.16816.F32.BF16 R88, R136.reuse, R68, R88 ;  /* 0x000000448858723c */ /* 0x040ff00000041858 */
[----:B--2---:R-:W-:Y:S08]  /*5510*/  HMMA.16816.F32.BF16 R108, R136, R72, R108 ;  /* 0x00000048886c723c */ /* 0x004ff0000004186c */
[C---:B0-----:R-:W-:Y:S08]  /*5520*/  HMMA.16816.F32.BF16 R80, R48.reuse, R76, R80 ;  /* 0x0000004c3050723c */ /* 0x041ff00000041850 */
[C---:B------:R-:W-:Y:S08]  /*5530*/  HMMA.16816.F32.BF16 R84, R48.reuse, R64, R84 ;  /* 0x000000403054723c */ /* 0x040ff00000041854 */
[C---:B------:R-:W-:Y:S08]  /*5540*/  HMMA.16816.F32.BF16 R112, R48.reuse, R68, R112 ;  /* 0x000000443070723c */ /* 0x040ff00000041870 */
[----:B------:R-:W-:Y:S01]  /*5550*/  HMMA.16816.F32.BF16 R116, R48, R72, R116 ;  /* 0x000000483074723c */ /* 0x000fe20000041874 */
[----:B------:R-:W0:Y:S07]  /*5560*/  LDSM.16.MT88.4 R48, [R222+0x3000] ;  /* 0x00300000de30783b */ /* 0x000e2e0000004200 */
[C---:B------:R-:W-:Y:S01]  /*5570*/  HMMA.16816.F32.BF16 R100, R140.reuse, R58, R100 ;  /* 0x0000003a8c64723c */ /* 0x040fe20000041864 */
[----:B------:R-:W1:Y:S07]  /*5580*/  LDSM.16.MT88.4 R56, [R3+0x3080] ;  /* 0x003080000338783b */ /* 0x000e6e0000004200 */
[----:B------:R-:W-:Y:S08]  /*5590*/  HMMA.16816.F32.BF16 R104, R140, R62, R104 ;  /* 0x0000003e8c68723c */ /* 0x000ff00000041868 */
[C---:B---3--:R-:W-:Y:S08]  /*55a0*/  HMMA.16816.F32.BF16 R96, R52.reuse, R78, R96 ;  /* 0x0000004e3460723c */ /* 0x048ff00000041860 */
[C---:B------:R-:W-:Y:S08]  /*55b0*/  HMMA.16816.F32.BF16 R92, R52.reuse, R66, R92 ;  /* 0x00000042345c723c */ /* 0x040ff0000004185c */
[C---:B------:R-:W-:Y:S08]  /*55c0*/  HMMA.16816.F32.BF16 R88, R52.reuse, R70, R88 ;  /* 0x000000463458723c */ /* 0x040ff00000041858 */
[----:B------:R-:W-:Y:S01]  /*55d0*/  HMMA.16816.F32.BF16 R140, R52, R74, R108 ;  /* 0x0000004a348c723c */ /* 0x000fe2000004186c */
[----:B------:R-:W2:Y:S07]  /*55e0*/  LDSM.16.MT88.4 R52, [R222+0x3080] ;  /* 0x00308000de34783b */ /* 0x000eae0000004200 */
        /* <DEDUP_REMOVED lines=8> */
[----:B------:R-:W-:Y:S01]  /*5670*/  IMAD.WIDE R166, R218, 0x2, R166 ;  /* 0x00000002daa67825 */ /* 0x000fe200078e02a6 */
[----:B------:R-:W-:-:S03]  /*5680*/  IADD3 R210, R210, -0x1, RZ ;  /* 0xffffffffd2d27810 */ /* 0x000fc60007ffe0ff */
[----:B------:R-:W-:Y:S01]  /*5690*/  IMAD.WIDE R168, R218, 0x2, R168 ;  /* 0x00000002daa87825 */ /* 0x000fe200078e02a8 */
[----:B------:R-:W-:Y:S02]  /*56a0*/  ISETP.NE.U32.AND P0, PT, R210, RZ, PT ;  /* 0x000000ffd200720c */ /* 0x000fe40003f05070 */
[----:B0-----:R-:W-:Y:S01]  /*56b0*/  HMMA.16816.F32.BF16 R120, R48, R78, R120 ;  /* 0x0000004e3078723c */ /* 0x001fe20000041878 */
[----:B------:R-:W-:-:S04]  /*56c0*/  IMAD.WIDE R40, R218, 0x2, R40 ;  /* 0x00000002da287825 */ /* 0x000fc800078e0228 */
[----:B------:R-:W-:-:S03]  /*56d0*/  IMAD.WIDE R36, R218, 0x2, R36 ;  /* 0x00000002da247825 */ /* 0x000fc600078e0224 */
[----:B------:R-:W-:Y:S01]  /*56e0*/  HMMA.16816.F32.BF16 R136, R48, R66, R148 ;  /* 0x000000423088723c */ /* 0x000fe20000041894 */
[----:B------:R-:W-:Y:S02]  /*56f0*/  IMAD.MOV.U32 R195, RZ, RZ, R166 ;  /* 0x000000ffffc37224 */ /* 0x000fe400078e00a6 */
[----:B------:R-:W-:Y:S02]  /*5700*/  IMAD.MOV.U32 R197, RZ, RZ, R168 ;  /* 0x000000ffffc57224 */ /* 0x000fe400078e00a8 */
[----:B------:R-:W-:-:S03]  /*5710*/  IMAD.MOV.U32 R166, RZ, RZ, R167 ;  /* 0x000000ffffa67224 */ /* 0x000fc600078e00a7 */
[----:B------:R-:W-:Y:S01]  /*5720*/  HMMA.16816.F32.BF16 R124, R48, R70, R124 ;  /* 0x00000046307c723c */ /* 0x000fe2000004187c */
[----:B------:R-:W-:Y:S02]  /*5730*/  IMAD.MOV.U32 R167, RZ, RZ, R40 ;  /* 0x000000ffffa77224 */ /* 0x000fe400078e0028 */
[----:B------:R-:W-:-:S05]  /*5740*/  IMAD.MOV.U32 R168, RZ, RZ, R41 ;  /* 0x000000ffffa87224 */ /* 0x000fca00078e0029 */
[----:B------:R-:W-:Y:S01]  /*5750*/  HMMA.16816.F32.BF16 R128, R48, R74, R128 ;  /* 0x0000004a3080723c */ /* 0x000fe20000041880 */
[----:B------:R-:W-:Y:S02]  /*5760*/  IMAD.MOV.U32 R41, RZ, RZ, R36 ;  /* 0x000000ffff297224 */ /* 0x000fe400078e0024 */
[----:B------:R-:W-:-:S04]  /*5770*/  IMAD.MOV.U32 R40, RZ, RZ, R37 ;  /* 0x000000ffff287224 */ /* 0x000fc800078e0025 */
[----:B------:R-:W-:-:S04]  /*5780*/  IMAD.WIDE R48, R218, 0x2, R8 ;  /* 0x00000002da307825 */ /* 0x000fc800078e0208 */
[C---:B------:R-:W-:Y:S01]  /*5790*/  IMAD.WIDE R8, R218.reuse, 0x2, R16 ;  /* 0x00000002da087825 */ /* 0x040fe200078e0210 */
[----:B-1----:R-:W-:Y:S03]  /*57a0*/  HMMA.16816.F32.BF16 R80, R56, R78, R80 ;  /* 0x0000004e3850723c */ /* 0x002fe60000041850 */
[----:B------:R-:W-:-:S04]  /*57b0*/  IMAD.WIDE R36, R218, 0x2, R44 ;  /* 0x00000002da247825 */ /* 0x000fc800078e022c */
[C---:B------:R-:W-:Y:S01]  /*57c0*/  IMAD.WIDE R14, R218.reuse, 0x2, R14 ;  /* 0x00000002da0e7825 */ /* 0x040fe200078e020e */
[C---:B------:R-:W-:Y:S03]  /*57d0*/  HMMA.16816.F32.BF16 R84, R56.reuse, R66, R84 ;  /* 0x000000423854723c */ /* 0x040fe60000041854 */
[----:B------:R-:W-:Y:S02]  /*57e0*/  IMAD.MOV.U32 R17, RZ, RZ, R8 ;  /* 0x000000ffff117224 */ /* 0x000fe400078e0008 */
[----:B------:R-:W-:Y:S02]  /*57f0*/  IMAD.MOV.U32 R16, RZ, RZ, R9 ;  /* 0x000000ffff107224 */ /* 0x000fe400078e0009 */
[----:B------:R-:W-:Y:S01]  /*5800*/  IMAD.WIDE R8, R218, 0x2, R34 ;  /* 0x00000002da087825 */ /* 0x000fe200078e0222 */
[----:B------:R-:W-:Y:S03]  /*5810*/  HMMA.16816.F32.BF16 R112, R56, R70, R112 ;  /* 0x000000463870723c */ /* 0x000fe60000041870 */
[----:B------:R-:W-:-:S02]  /*5820*/  IMAD.MOV.U32 R45, RZ, RZ, R36 ;  /* 0x000000ffff2d7224 */ /* 0x000fc400078e0024 */
[----:B------:R-:W-:-:S03]  /*5830*/  IMAD.MOV.U32 R44, RZ, RZ, R37 ;  /* 0x000000ffff2c7224 */ /* 0x000fc600078e0025 */
[----:B------:R-:W-:Y:S01]  /*5840*/  HMMA.16816.F32.BF16 R116, R56, R74, R116 ;  /* 0x0000004a3874723c */ /* 0x000fe20000041874 */
[----:B------:R-:W-:Y:S02]  /*5850*/  IMAD.MOV.U32 R37, RZ, RZ, R14 ;  /* 0x000000ffff257224 */ /* 0x000fe400078e000e */
[----:B------:R-:W-:-:S04]  /*5860*/  IMAD.MOV.U32 R36, RZ, RZ, R15 ;  /* 0x000000ffff247224 */ /* 0x000fc800078e000f */
[----:B------:R-:W-:Y:S01]  /*5870*/  IMAD.WIDE R56, R218, 0x2, R162 ;  /* 0x00000002da387825 */ /* 0x000fe200078e02a2 */
[----:B--2---:R-:W-:Y:S03]  /*5880*/  HMMA.16816.F32.BF16 R132, R52, R78, R132 ;  /* 0x0000004e3484723c */ /* 0x004fe60000041884 */
[----:B------:R-:W-:Y:S02]  /*5890*/  IMAD.MOV.U32 R163, RZ, RZ, R56 ;  /* 0x000000ffffa37224 */ /* 0x000fe400078e0038 */
[----:B------:R-:W-:Y:S02]  /*58a0*/  IMAD.MOV.U32 R162, RZ, RZ, R57 ;  /* 0x000000ffffa27224 */ /* 0x000fe400078e0039 */
[----:B------:R-:W-:Y:S02]  /*58b0*/  IMAD.MOV.U32 R15, RZ, RZ, R48 ;  /* 0x000000ffff0f7224 */ /* 0x000fe400078e0030 */
[----:B------:R-:W-:-:S02]  /*58c0*/  IMAD.MOV.U32 R14, RZ, RZ, R49 ;  /* 0x000000ffff0e7224 */ /* 0x000fc400078e0031 */
[----:B------:R-:W-:Y:S02]  /*58d0*/  IMAD.MOV.U32 R35, RZ, RZ, R8 ;  /* 0x000000ffff237224 */ /* 0x000fe400078e0008 */
[----:B------:R-:W-:Y:S01]  /*58e0*/  IMAD.MOV.U32 R34, RZ, RZ, R9 ;  /* 0x000000ffff227224 */ /* 0x000fe200078e0009 */
[----:B------:R-:W-:Y:S01]  /*58f0*/  HMMA.16816.F32.BF16 R144, R52, R66, R144 ;  /* 0x000000423490723c */ /* 0x000fe20000041890 */
[----:B------:R-:W-:-:S04]  /*5900*/  IMAD.WIDE R182, R218, 0x2, R182 ;  /* 0x00000002dab67825 */ /* 0x000fc800078e02b6 */
[----:B------:R-:W-:-:S03]  /*5910*/  IMAD.WIDE R180, R218, 0x2, R180 ;  /* 0x00000002dab47825 */ /* 0x000fc600078e02b4 */
[----:B------:R-:W-:Y:S01]  /*5920*/  HMMA.16816.F32.BF16 R100, R52, R70, R100 ;  /* 0x000000463464723c */ /* 0x000fe20000041864 */
[----:B------:R-:W-:-:S04]  /*5930*/  IMAD.WIDE R178, R218, 0x2, R178 ;  /* 0x00000002dab27825 */ /* 0x000fc800078e02b2 */
[----:B------:R-:W-:-:S03]  /*5940*/  IMAD.WIDE R176, R218, 0x2, R176 ;  /* 0x00000002dab07825 */ /* 0x000fc600078e02b0 */
[----:B------:R-:W-:Y:S01]  /*5950*/  HMMA.16816.F32.BF16 R104, R52, R74, R104 ;  /* 0x0000004a3468723c */ /* 0x000fe20000041868 */
[----:B------:R-:W-:-:S04]  /*5960*/  IMAD.WIDE R174, R218, 0x2, R174 ;  /* 0x00000002daae7825 */ /* 0x000fc800078e02ae */
        /* <DEDUP_REMOVED lines=9> */
[----:B------:R-:W-:Y:S01]  /*5a00*/  IMAD.WIDE R6, R218, 0x2, R6 ;  /* 0x00000002da067825 */ /* 0x000fe200078e0206 */
[----:B------:R-:W-:-:S03]  /*5a10*/  IADD3 R5, R5, -0x40, RZ ;  /* 0xffffffc005057810 */ /* 0x000fc60007ffe0ff */
[----:B------:R-:W-:Y:S02]  /*5a20*/  IMAD.MOV.U32 R217, RZ, RZ, R182 ;  /* 0x000000ffffd97224 */ /* 0x000fe400078e00b6 */
[----:B------:R-:W-:Y:S02]  /*5a30*/  IMAD.MOV.U32 R216, RZ, RZ, R183 ;  /* 0x000000ffffd87224 */ /* 0x000fe400078e00b7 */
[----:B------:R-:W-:Y:S02]  /*5a40*/  IMAD.MOV.U32 R215, RZ, RZ, R180 ;  /* 0x000000ffffd77224 */ /* 0x000fe400078e00b4 */
[----:B------:R-:W-:Y:S02]  /*5a50*/  IMAD.MOV.U32 R213, RZ, RZ, R181 ;  /* 0x000000ffffd57224 */ /* 0x000fe400078e00b5 */
[----:B------:R-:W-:Y:S02]  /*5a60*/  IMAD.MOV.U32 R212, RZ, RZ, R178 ;  /* 0x000000ffffd47224 */ /* 0x000fe400078e00b2 */
[----:B------:R-:W-:-:S02]  /*5a70*/  IMAD.MOV.U32 R211, RZ, RZ, R179 ;  /* 0x000000ffffd37224 */ /* 0x000fc400078e00b3 */
        /* <DEDUP_REMOVED lines=9> */
[----:B------:R-:W-:-:S04]  /*5b10*/  IMAD.WIDE R160, R218, 0x2, R160 ;  /* 0x00000002daa07825 */ /* 0x000fc800078e02a0 */
[----:B------:R-:W-:Y:S02]  /*5b20*/  IMAD.MOV.U32 R165, RZ, RZ, R58 ;  /* 0x000000ffffa57224 */ /* 0x000fe400078e003a */
[----:B------:R-:W-:Y:S02]  /*5b30*/  IMAD.MOV.U32 R164, RZ, RZ, R59 ;  /* 0x000000ffffa47224 */ /* 0x000fe400078e003b */
[----:B------:R-:W-:-:S04]  /*5b40*/  IMAD.WIDE R46, R218, 0x2, R46 ;  /* 0x00000002da2e7825 */ /* 0x000fc800078e022e */
[----:B------:R-:W-:-:S04]  /*5b50*/  IMAD.WIDE R38, R218, 0x2, R38 ;  /* 0x00000002da267825 */ /* 0x000fc800078e0226 */
[----:B------:R-:W-:Y:S02]  /*5b60*/  IMAD.MOV.U32 R43, RZ, RZ, R56 ;  /* 0x000000ffff2b7224 */ /* 0x000fe400078e0038 */
[----:B------:R-:W-:Y:S02]  /*5b70*/  IMAD.MOV.U32 R42, RZ, RZ, R57 ;  /* 0x000000ffff2a7224 */ /* 0x000fe400078e0039 */
[----:B------:R-:W-:-:S04]  /*5b80*/  IMAD.WIDE R20, R218, 0x2, R20 ;  /* 0x00000002da147825 */ /* 0x000fc800078e0214 */
[----:B------:R-:W-:Y:S02]  /*5b90*/  IMAD.MOV.U32 R19, RZ, RZ, R48 ;  /* 0x000000ffff137224 */ /* 0x000fe400078e0030 */
[----:B------:R-:W-:Y:S02]  /*5ba0*/  IMAD.MOV.U32 R18, RZ, RZ, R49 ;  /* 0x000000ffff127224 */ /* 0x000fe400078e0031 */
[----:B------:R-:W-:Y:S02]  /*5bb0*/  IMAD.MOV.U32 R23, RZ, RZ, R50 ;  /* 0x000000ffff177224 */ /* 0x000fe400078e0032 */
[----:B------:R-:W-:Y:S02]  /*5bc0*/  IMAD.MOV.U32 R22, RZ, RZ, R51 ;  /* 0x000000ffff167224 */ /* 0x000fe400078e0033 */
[----:B------:R-:W-:-:S04]  /*5bd0*/  IMAD.WIDE R30, R218, 0x2, R30 ;  /* 0x00000002da1e7825 */ /* 0x000fc800078e021e */
[----:B------:R-:W-:-:S04]  /*5be0*/  IMAD.WIDE R24, R218, 0x2, R24 ;  /* 0x00000002da187825 */ /* 0x000fc800078e0218 */
[----:B------:R-:W-:Y:S02]  /*5bf0*/  IMAD.MOV.U32 R11, RZ, RZ, R8 ;  /* 0x000000ffff0b7224 */ /* 0x000fe400078e0008 */
[----:B------:R-:W-:Y:S02]  /*5c00*/  IMAD.MOV.U32 R10, RZ, RZ, R9 ;  /* 0x000000ffff0a7224 */ /* 0x000fe400078e0009 */
[----:B------:R-:W-:Y:S02]  /*5c10*/  IMAD.MOV.U32 R153, RZ, RZ, R12 ;  /* 0x000000ffff997224 */ /* 0x000fe400078e000c */
[----:B------:R-:W-:Y:S02]  /*5c20*/  IMAD.MOV.U32 R154, RZ, RZ, R13 ;  /* 0x000000ffff9a7224 */ /* 0x000fe400078e000d */
[----:B------:R-:W-:-:S04]  /*5c30*/  IMAD.WIDE R32, R218, 0x2, R32 ;  /* 0x00000002da207825 */ /* 0x000fc800078e0220 */
[----:B------:R-:W-:Y:S02]  /*5c40*/  IMAD.MOV.U32 R152, RZ, RZ, R26 ;  /* 0x000000ffff987224 */ /* 0x000fe400078e001a */
[----:B------:R-:W-:Y:S02]  /*5c50*/  IMAD.MOV.U32 R155, RZ, RZ, R27 ;  /* 0x000000ffff9b7224 */ /* 0x000fe400078e001b */
[----:B------:R-:W-:-:S04]  /*5c60*/  IMAD.WIDE R28, R235, 0x2, R28 ;  /* 0x00000002eb1c7825 */ /* 0x000fc800078e021c */
[----:B------:R-:W-:Y:S02]  /*5c70*/  IMAD.MOV.U32 R150, RZ, RZ, R6 ;  /* 0x000000ffff967224 */ /* 0x000fe400078e0006 */
[----:B------:R-:W-:Y:S01]  /*5c80*/  IMAD.MOV.U32 R151, RZ, RZ, R7 ;  /* 0x000000ffff977224 */ /* 0x000fe200078e0007 */
[----:B------:R-:W-:Y:S01]  /*5c90*/  @!P0 CALL.REL.NOINC `(.L_x_2) ;  /* 0x0000001000008944 */ /* 0x000fe20003c00000 */
[----:B------:R-:W-:Y:S05]  /*5ca0*/  BRA `(.L_x_3) ;  /* 0xffffcf8000007947 */ /* 0x000fea000383ffff */
.L_x_2:
[----:B------:R-:W-:Y:S02]  /*5cb0*/  F2FP.BF16.PACK_AB R9, R147, R146 ;  /* 0x000000929309723e */ /* 0x000fe400000010ff */
[----:B------:R-:W-:Y:S02]  /*5cc0*/  F2FP.BF16.PACK_AB R145, R145, R144 ;  /* 0x000000909191723e */ /* 0x000fe400000010ff */
[----:B------:R-:W-:Y:S02]  /*5cd0*/  F2FP.BF16.PACK_AB R13, R87, R86 ;  /* 0x00000056570d723e */ /* 0x000fe400000010ff */
[----:B------:R-:W-:Y:S02]  /*5ce0*/  F2FP.BF16.PACK_AB R85, R85, R84 ;  /* 0x000000545555723e */ /* 0x000fe400000010ff */
[----:B------:R-:W-:-:S02]  /*5cf0*/  F2FP.BF16.PACK_AB R17, R139, R138 ;  /* 0x0000008a8b11723e */ /* 0x000fc400000010ff */
[----:B------:R-:W-:Y:S02]  /*5d00*/  F2FP.BF16.PACK_AB R137, R137, R136 ;  /* 0x000000888989723e */ /* 0x000fe400000010ff */
        /* <DEDUP_REMOVED lines=26> */
.L_x_1:
[----:B------:R-:W0:Y:S04]  /*5eb0*/  S2R R22, SR_TID.X ;  /* 0x0000000000167919 */ /* 0x000e280000002100 */
[----:B------:R-:W-:Y:S01]  /*5ec0*/  BAR.SYNC.DEFER_BLOCKING 0x0 ;  /* 0x0000000000007b1d */ /* 0x000fe20000010000 */
[C---:B------:R-:W-:Y:S01]  /*5ed0*/  ISETP.GE.AND P0, PT, R220.reuse, c[0x0][0x178], PT ;  /* 0x00005e00dc007a0c */ /* 0x040fe20003f06270 */
[----:B------:R-:W-:Y:S01]  /*5ee0*/  IMAD R220, R220, c[0x0][0x194], RZ ;  /* 0x00006500dcdc7a24 */ /* 0x000fe200078e02ff */
[----:B------:R-:W-:-:S02]  /*5ef0*/  IADD3 R26, R0, 0x8, RZ ;  /* 0x00000008001a7810 */ /* 0x000fc40007ffe0ff */
[----:B------:R-:W-:Y:S01]  /*5f00*/  ISETP.LT.AND P6, PT, R0, c[0x0][0x17c], !P0 ;  /* 0x00005f0000007a0c */ /* 0x000fe200047c1270 */
[C---:B0-----:R-:W-:Y:S02]  /*5f10*/  IMAD.SHL.U32 R2, R22.reuse, 0x200, RZ ;  /* 0x0000020016027824 */ /* 0x041fe400078e00ff */
[C---:B------:R-:W-:Y:S02]  /*5f20*/  IMAD.SHL.U32 R3, R22.reuse, 0x4, RZ ;  /* 0x0000000416037824 */ /* 0x040fe400078e00ff */
[----:B------:R-:W-:Y:S01]  /*5f30*/  IMAD.SHL.U32 R20, R22, 0x40, RZ ;  /* 0x0000004016147824 */ /* 0x000fe200078e00ff */
[----:B------:R-:W-:Y:S01]  /*5f40*/  LOP3.LUT R2, R2, 0x3000, RZ, 0xc0, !PT ;  /* 0x0000300002027812 */ /* 0x000fe200078ec0ff */
[C---:B------:R-:W-:Y:S01]  /*5f50*/  IMAD.SHL.U32 R21, R22.reuse, 0x800, RZ ;  /* 0x0000080016157824 */ /* 0x040fe200078e00ff */
[----:B------:R-:W-:Y:S02]  /*5f60*/  LOP3.LUT R22, R22, 0x7f, RZ, 0xc0, !PT ;  /* 0x0000007f16167812 */ /* 0x000fe400078ec0ff */
[----:B------:R-:W-:-:S02]  /*5f70*/  LOP3.LUT R2, R2, 0x60, R221, 0xf8, !PT ;  /* 0x0000006002027812 */ /* 0x000fc400078ef8dd */
[----:B------:R-:W-:Y:S02]  /*5f80*/  LOP3.LUT R20, R20, 0x800, RZ, 0xc0, !PT ;  /* 0x0000080014147812 */ /* 0x000fe400078ec0ff */
[----:B------:R-:W-:Y:S02]  /*5f90*/  LOP3.LUT R3, R2, 0x170, R3, 0x78, !PT ;  /* 0x0000017002037812 */ /* 0x000fe400078e7803 */
[----:B------:R-:W-:Y:S02]  /*5fa0*/  LOP3.LUT R21, R21, 0x3000, RZ, 0xc0, !PT ;  /* 0x0000300015157812 */ /* 0x000fe400078ec0ff */
[----:B------:R-:W-:Y:S01]  /*5fb0*/  IADD3 R2, R0, 0x2, RZ ;  /* 0x0000000200027810 */ /* 0x000fe20007ffe0ff */
[----:B------:R-:W-:Y:S01]  /*5fc0*/  IMAD.IADD R20, R20, 0x1, R3 ;  /* 0x0000000114147824 */ /* 0x000fe200078e0203 */
[----:B------:R-:W-:Y:S01]  /*5fd0*/  IADD3 R3, R0, 0x1, RZ ;  /* 0x0000000100037810 */ /* 0x000fe20007ffe0ff */
[----:B------:R-:W-:Y:S01]  /*5fe0*/  IMAD R28, R22, 0x10, R21 ;  /* 0x00000010161c7824 */ /* 0x000fe200078e0215 */
[----:B------:R-:W-:-:S02]  /*5ff0*/  ISETP.LT.AND P1, PT, R2, c[0x0][0x17c], !P0 ;  /* 0x00005f0002007a0c */ /* 0x000fc40004721270 */
[----:B------:R-:W-:Y:S01]  /*6000*/  STS.128 [R20], R92 ;  /* 0x0000005c14007388 */ /* 0x000fe20000000c00 */
[----:B------:R-:W-:Y:S02]  /*6010*/  ISETP.LT.AND P2, PT, R3, c[0x0][0x17c], !P0 ;  /* 0x00005f0003007a0c */ /* 0x000fe40004741270 */
[C---:B------:R-:W-:Y:S01]  /*6020*/  LOP3.LUT R31, R28.reuse, 0x20, RZ, 0x3c, !PT ;  /* 0x000000201c1f7812 */ /* 0x040fe200078e3cff */
[----:B------:R-:W-:Y:S01]  /*6030*/  STS.128 [R20+0x80], R4 ;  /* 0x0000800414007388 */ /* 0x000fe20000000c00 */
[----:B------:R-:W-:Y:S02]  /*6040*/  LOP3.LUT R42, R28, 0x40, RZ, 0x3c, !PT ;  /* 0x000000401c2a7812 */ /* 0x000fe400078e3cff */
[----:B------:R-:W-:Y:S01]  /*6050*/  LEA R3, P3, R220, c[0x0][0x170], 0x1 ;  /* 0x00005c00dc037a11 */ /* 0x000fe200078608ff */
[----:B------:R-:W-:Y:S01]  /*6060*/  STS.128 [R20+0x200], R136 ;  /* 0x0002008814007388 */ /* 0x000fe20000000c00 */
[----:B------:R-:W-:Y:S02]  /*6070*/  LOP3.LUT R44, R28, 0x60, RZ, 0x3c, !PT ;  /* 0x000000601c2c7812 */ /* 0x000fe400078e3cff */
[----:B------:R-:W-:Y:S01]  /*6080*/  LEA.HI.X.SX32 R2, R220, c[0x0][0x174], 0x1, P3 ;  /* 0x00005d00dc027a11 */ /* 0x000fe200018f0eff */
[----:B------:R-:W-:Y:S01]  /*6090*/  STS.128 [R20+0x280], R16 ;  /* 0x0002801014007388 */ /* 0x000fe20000000c00 */
[----:B------:R-:W-:-:S03]  /*60a0*/  IADD3 R22, R0, 0x6, RZ ;  /* 0x0000000600167810 */ /* 0x000fc60007ffe0ff */
[----:B------:R-:W-:Y:S04]  /*60b0*/  STS.128 [R20+0x400], R84 ;  /* 0x0004005414007388 */ /* 0x000fe80000000c00 */
[----:B------:R0:W-:Y:S04]  /*60c0*/  STS.128 [R20+0x480], R12 ;  /* 0x0004800c14007388 */ /* 0x0001e80000000c00 */
[----:B------:R-:W-:Y:S04]  /*60d0*/  STS.128 [R20+0x600], R144 ;  /* 0x0006009014007388 */ /* 0x000fe80000000c00 */
[----:B------:R-:W-:Y:S04]  /*60e0*/  STS.128 [R20+0x680], R8 ;  /* 0x0006800814007388 */ /* 0x000fe80000000c00 */
[----:B------:R-:W-:Y:S01]  /*60f0*/  BAR.SYNC.DEFER_BLOCKING 0x0 ;  /* 0x0000000000007b1d */ /* 0x000fe20000010000 */
[C---:B0-----:R-:W-:Y:S01]  /*6100*/  IMAD R14, R0.reuse, c[0x0][0x198], RZ ;  /* 0x00006600000e7a24 */ /* 0x041fe200078e02ff */
[----:B------:R-:W-:-:S02]  /*6110*/  IADD3 R13, R0, 0x3, RZ ;  /* 0x00000003000d7810 */ /* 0x000fc40007ffe0ff */
[----:B------:R-:W-:Y:S02]  /*6120*/  IADD3 R15, R0, 0x4, RZ ;  /* 0x00000004000f7810 */ /* 0x000fe40007ffe0ff */
[----:B------:R-:W-:Y:S02]  /*6130*/  LEA R16, P3, R14, R3, 0x1 ;  /* 0x000000030e107211 */ /* 0x000fe400078608ff */
[----:B------:R-:W-:Y:S02]  /*6140*/  IADD3 R12, R0, 0x5, RZ ;  /* 0x00000005000c7810 */ /* 0x000fe40007ffe0ff */
[C---:B------:R-:W-:Y:S02]  /*6150*/  LEA.HI.X.SX32 R17, R14.reuse, R2, 0x1, P3 ;  /* 0x000000020e117211 */ /* 0x040fe400018f0eff */
[----:B------:R-:W-:Y:S02]  /*6160*/  IADD3 R14, R14, c[0x0][0x198], RZ ;  /* 0x000066000e0e7a10 */ /* 0x000fe40007ffe0ff */
[----:B------:R-:W-:-:S02]  /*6170*/  ISETP.LT.AND P5, PT, R13, c[0x0][0x17c], !P0 ;  /* 0x00005f000d007a0c */ /* 0x000fc400047a1270 */
[----:B------:R-:W-:Y:S02]  /*6180*/  IADD3 R21, R14, c[0x0][0x198], RZ ;  /* 0x000066000e157a10 */ /* 0x000fe40007ffe0ff */
[----:B------:R-:W-:Y:S02]  /*6190*/  ISETP.LT.AND P4, PT, R15, c[0x0][0x17c], !P0 ;  /* 0x00005f000f007a0c */ /* 0x000fe40004781270 */
[----:B------:R-:W-:Y:S01]  /*61a0*/  ISETP.LT.AND P3, PT, R12, c[0x0][0x17c], !P0 ;  /* 0x00005f000c007a0c */ /* 0x000fe20004761270 */
[----:B------:R-:W0:Y:S01]  /*61b0*/  LDS.128 R32, [R28] ;  /* 0x000000001c207984 */ /* 0x000e220000000c00 */
[----:B------:R-:W-:-:S03]  /*61c0*/  IADD3 R23, R21, c[0x0][0x198], RZ ;  /* 0x0000660015177a10 */ /* 0x000fc60007ffe0ff */
[----:B------:R-:W1:Y:S01]  /*61d0*/  LDS.128 R4, [R31] ;  /* 0x000000001f047984 */ /* 0x000e620000000c00 */
[----:B------:R-:W-:-:S03]  /*61e0*/  IADD3 R27, R23, c[0x0][0x198], RZ ;  /* 0x00006600171b7a10 */ /* 0x000fc60007ffe0ff */
[----:B------:R-:W2:Y:S04]  /*61f0*/  LDS.128 R8, [R42] ;  /* 0x000000002a087984 */ /* 0x000ea80000000c00 */
[----:B0-----:R0:W-:Y:S01]  /*6200*/  @P6 STG.E.U16 [R16.64], R32 ;  /* 0x0000002010006986 */ /* 0x0011e2000c101504 */
[----:B------:R-:W-:-:S04]  /*6210*/  LEA R18, P6, R14, R3, 0x1 ;  /* 0x000000030e127211 */ /* 0x000fc800078c08ff */
[-C--:B------:R-:W-:Y:S02]  /*6220*/  LEA.HI.X.SX32 R19, R14, R2.reuse, 0x1, P6 ;  /* 0x000000020e137211 */ /* 0x080fe400030f0eff */
[C---:B------:R-:W-:Y:S01]  /*6230*/  LEA R20, P6, R21.reuse, R3, 0x1 ;  /* 0x0000000315147211 */ /* 0x040fe200078c08ff */
[----:B------:R-:W3:Y:S03]  /*6240*/  LDS.128 R12, [R44] ;  /* 0x000000002c0c7984 */ /* 0x000ee60000000c00 */
[----:B------:R-:W-:Y:S02]  /*6250*/  LEA.HI.X.SX32 R21, R21, R2, 0x1, P6 ;  /* 0x0000000215157211 */ /* 0x000fe400030f0eff */
[----:B0-----:R-:W-:Y:S02]  /*6260*/  PRMT R17, R32, 0x7632, R17 ;  /* 0x0000763220117816 */ /* 0x001fe40000000011 */
[----:B------:R-:W-:-:S03]  /*6270*/  IADD3 R16, R0, 0x7, RZ ;  /* 0x0000000700107810 */ /* 0x000fc60007ffe0ff */
[----:B------:R-:W-:Y:S01]  /*6280*/  @P2 STG.E.U16 [R18.64], R17 ;  /* 0x0000001112002986 */ /* 0x000fe2000c101504 */
[----:B------:R-:W-:Y:S02]  /*6290*/  ISETP.LT.AND P2, PT, R22, c[0x0][0x17c], !P0 ;  /* 0x00005f0016007a0c */ /* 0x000fe40004741270 */
[CC--:B------:R-:W-:Y:S01]  /*62a0*/  LEA R22, P6, R23.reuse, R3.reuse, 0x1 ;  /* 0x0000000317167211 */ /* 0x0c0fe200078c08ff */
[----:B-1----:R0:W-:Y:S01]  /*62b0*/  @P1 STG.E.U16 [R20.64], R4 ;  /* 0x0000000414001986 */ /* 0x0021e2000c101504 */
[----:B------:R-:W-:Y:S02]  /*62c0*/  ISETP.LT.AND P1, PT, R16, c[0x0][0x17c], !P0 ;  /* 0x00005f0010007a0c */ /* 0x000fe40004721270 */
[----:B------:R-:W-:Y:S01]  /*62d0*/  LEA.HI.X.SX32 R23, R23, R2, 0x1, P6 ;  /* 0x0000000217177211 */ /* 0x000fe200030f0eff */
[----:B------:R1:W4:Y:S01]  /*62e0*/  LDS.128 R16, [R28+0x800] ;  /* 0x000800001c107984 */ /* 0x0003220000000c00 */
[----:B------:R-:W-:-:S04]  /*62f0*/  LEA R24, P6, R27, R3, 0x1 ;  /* 0x000000031b187211 */ /* 0x000fc800078c08ff */
[C---:B------:R-:W-:Y:S02]  /*6300*/  LEA.HI.X.SX32 R25, R27.reuse, R2, 0x1, P6 ;  /* 0x000000021b197211 */ /* 0x040fe400030f0eff */
[----:B------:R-:W-:Y:S02]  /*6310*/  IADD3 R27, R27, c[0x0][0x198], RZ ;  /* 0x000066001b1b7a10 */ /* 0x000fe40007ffe0ff */
[----:B0-----:R-:W-:Y:S02]  /*6320*/  PRMT R21, R4, 0x7632, R21 ;  /* 0x0000763204157816 */ /* 0x001fe40000000015 */
[----:B------:R-:W-:Y:S02]  /*6330*/  IADD3 R29, R27, c[0x0][0x198], RZ ;  /* 0x000066001b1d7a10 */ /* 0x000fe40007ffe0ff */
[----:B------:R-:W-:Y:S01]  /*6340*/  IADD3 R4, R0, 0x9, RZ ;  /* 0x0000000900047810 */ /* 0x000fe20007ffe0ff */
[----:B------:R-:W-:Y:S01]  /*6350*/  @P5 STG.E.U16 [R22.64], R21 ;  /* 0x0000001516005986 */ /* 0x000fe2000c101504 */
[----:B------:R-:W-:-:S02]  /*6360*/  ISETP.LT.AND P5, PT, R26, c[0x0][0x17c], !P0 ;  /* 0x00005f001a007a0c */ /* 0x000fc400047a1270 */
[-C--:B------:R-:W-:Y:S01]  /*6370*/  LEA R26, P6, R27, R3.reuse, 0x1 ;  /* 0x000000031b1a7211 */ /* 0x080fe200078c08ff */
[----:B------:R-:W0:Y:S01]  /*6380*/  LDS.128 R20, [R31+0x800] ;  /* 0x000800001f147984 */ /* 0x000e220000000c00 */
[----:B------:R-:W-:Y:S02]  /*6390*/  IADD3 R30, R29, c[0x0][0x198], RZ ;  /* 0x000066001d1e7a10 */ /* 0x000fe40007ffe0ff */
[-C--:B------:R-:W-:Y:S01]  /*63a0*/  LEA.HI.X.SX32 R27, R27, R2.reuse, 0x1, P6 ;  /* 0x000000021b1b7211 */ /* 0x080fe200030f0eff */
[----:B--2---:R2:W-:Y:S01]  /*63b0*/  @P4 STG.E.U16 [R24.64], R8 ;  /* 0x0000000818004986 */ /* 0x0045e2000c101504 */
[C---:B-1----:R-:W-:Y:S02]  /*63c0*/  LEA R28, P6, R29.reuse, R3, 0x1 ;  /* 0x000000031d1c7211 */ /* 0x042fe400078c08ff */
[----:B------:R-:W-:Y:S02]  /*63d0*/  ISETP.LT.AND P4, PT, R4, c[0x0][0x17c], !P0 ;  /* 0x00005f0004007a0c */ /* 0x000fe40004781270 */
[----:B------:R-:W-:-:S02]  /*63e0*/  LEA.HI.X.SX32 R29, R29, R2, 0x1, P6 ;  /* 0x000000021d1d7211 */ /* 0x000fc400030f0eff */
[----:B------:R-:W-:Y:S02]  /*63f0*/  LEA R36, P6, R30, R3, 0x1 ;  /* 0x000000031e247211 */ /* 0x000fe400078c08ff */
[----:B------:R-:W-:Y:S02]  /*6400*/  IADD3 R4, R0, 0xa, RZ ;  /* 0x0000000a00047810 */ /* 0x000fe40007ffe0ff */
[----:B------:R-:W-:Y:S02]  /*6410*/  LEA.HI.X.SX32 R37, R30, R2, 0x1, P6 ;  /* 0x000000021e257211 */ /* 0x000fe400030f0eff */
[----:B--2---:R-:W-:Y:S02]  /*6420*/  PRMT R25, R8, 0x7632, R25 ;  /* 0x0000763208197816 */ /* 0x004fe40000000019 */
[----:B------:R-:W-:Y:S02]  /*6430*/  IADD3 R8, R30, c[0x0][0x198], RZ ;  /* 0x000066001e087a10 */ /* 0x000fe40007ffe0ff */
[----:B---3--:R-:W-:Y:S01]  /*6440*/  PRMT R32, R12, 0x7632, R32 ;  /* 0x000076320c207816 */ /* 0x008fe20000000020 */
[----:B------:R-:W-:Y:S01]  /*6450*/  @P3 STG.E.U16 [R26.64], R25 ;  /* 0x000000191a003986 */ /* 0x000fe2000c101504 */
[----:B------:R-:W-:-:S02]  /*6460*/  ISETP.LT.AND P3, PT, R4, c[0x0][0x17c], !P0 ;  /* 0x00005f0004007a0c */ /* 0x000fc40004761270 */
[----:B------:R-:W-:Y:S01]  /*6470*/  LEA R38, P6, R8, R3, 0x1 ;  /* 0x0000000308267211 */ /* 0x000fe200078c08ff */
[----:B------:R-:W1:Y:S01]  /*6480*/  LDS.128 R24, [R42+0x800] ;  /* 0x000800002a187984 */ /* 0x000e620000000c00 */
[----:B------:R-:W-:Y:S02]  /*6490*/  IADD3 R4, R0, 0xb, RZ ;  /* 0x0000000b00047810 */ /* 0x000fe40007ffe0ff */
[----:B------:R-:W-:Y:S01]  /*64a0*/  LEA.HI.X.SX32 R39, R8, R2, 0x1, P6 ;  /* 0x0000000208277211 */ /* 0x000fe200030f0eff */
[----:B------:R2:W-:Y:S01]  /*64b0*/  @P2 STG.E.U16 [R28.64], R12 ;  /* 0x0000000c1c002986 */ /* 0x0005e2000c101504 */
[----:B------:R-:W-:Y:S02]  /*64c0*/  ISETP.LT.AND P2, PT, R4, c[0x0][0x17c], !P0 ;  /* 0x00005f0004007a0c */ /* 0x000fe40004741270 */
[----:B------:R-:W-:Y:S01]  /*64d0*/  IADD3 R8, R8, c[0x0][0x198], RZ ;  /* 0x0000660008087a10 */ /* 0x000fe20007ffe0ff */
[----:B------:R-:W3:Y:S01]  /*64e0*/  LDS.128 R28, [R44+0x800] ;  /* 0x000800002c1c7984 */ /* 0x000ee20000000c00 */
[----:B------:R-:W-:-:S02]  /*64f0*/  IADD3 R4, R0, 0xc, RZ ;  /* 0x0000000c00047810 */ /* 0x000fc40007ffe0ff */
[-C--:B------:R-:W-:Y:S01]  /*6500*/  LEA R40, P6, R8, R3.reuse, 0x1 ;  /* 0x0000000308287211 */ /* 0x080fe200078c08ff */
[----:B------:R5:W-:Y:S01]  /*6510*/  @P1 STG.E.U16 [R36.64], R32 ;  /* 0x0000002024001986 */ /* 0x000be2000c101504 */
[----:B------:R-:W-:Y:S02]  /*6520*/  ISETP.LT.AND P1, PT, R4, c[0x0][0x17c], !P0 ;  /* 0x00005f0004007a0c */ /* 0x000fe40004721270 */
[----:B------:R-:W-:Y:S01]  /*6530*/  IADD3 R4, R0, 0xd, RZ ;  /* 0x0000000d00047810 */ /* 0x000fe20007ffe0ff */
[----:B----4-:R4:W-:Y:S01]  /*6540*/  @P5 STG.E.U16 [R38.64], R16 ;  /* 0x0000001026005986 */ /* 0x0109e2000c101504 */
[C---:B--2---:R-:W-:Y:S02]  /*6550*/  IADD3 R12, R8.reuse, c[0x0][0x198], RZ ;  /* 0x00006600080c7a10 */ /* 0x044fe40007ffe0ff */
[----:B------:R-:W-:Y:S02]  /*6560*/  LEA.HI.X.SX32 R41, R8, R2, 0x1, P6 ;  /* 0x0000000208297211 */ /* 0x000fe400030f0eff */
[----:B------:R-:W-:-:S02]  /*6570*/  LEA R42, P6, R12, R3, 0x1 ;  /* 0x000000030c2a7211 */ /* 0x000fc400078c08ff */
[----:B------:R-:W-:Y:S02]  /*6580*/  ISETP.LT.AND P5, PT, R4, c[0x0][0x17c], !P0 ;  /* 0x00005f0004007a0c */ /* 0x000fe400047a1270 */
[----:B-----5:R-:W-:Y:S02]  /*6590*/  PRMT R32, R16, 0x7632, R32 ;  /* 0x0000763210207816 */ /* 0x020fe40000000020 */
[----:B------:R-:W-:Y:S02]  /*65a0*/  IADD3 R8, R12, c[0x0][0x198], RZ ;  /* 0x000066000c087a10 */ /* 0x000fe40007ffe0ff */
[----:B------:R-:W-:Y:S01]  /*65b0*/  IADD3 R4, R0, 0xe, RZ ;  /* 0x0000000e00047810 */ /* 0x000fe20007ffe0ff */
[----:B------:R2:W-:Y:S01]  /*65c0*/  @P4 STG.E.U16 [R40.64], R32 ;  /* 0x0000002028004986 */ /* 0x0005e2000c101504 */
[----:B------:R-:W-:Y:S02]  /*65d0*/  LEA.HI.X.SX32 R43, R12, R2, 0x1, P6 ;  /* 0x000000020c2b7211 */ /* 0x000fe400030f0eff */
[----:B------:R-:W-:-:S02]  /*65e0*/  LEA R36, P6, R8, R3, 0x1 ;  /* 0x0000000308247211 */ /* 0x000fc400078c08ff */
[----:B------:R-:W-:Y:S01]  /*65f0*/  ISETP.LT.AND P4, PT, R4, c[0x0][0x17c], !P0 ;  /* 0x00005f0004007a0c */ /* 0x000fe20004781270 */
[----:B0-----:R0:W-:Y:S01]  /*6600*/  @P3 STG.E.U16 [R42.64], R20 ;  /* 0x000000142a003986 */ /* 0x0011e2000c101504 */
[----:B------:R-:W-:Y:S02]  /*6610*/  IADD3 R12, R8, c[0x0][0x198], RZ ;  /* 0x00006600080c7a10 */ /* 0x000fe40007ffe0ff */
[----:B------:R-:W-:Y:S02]  /*6620*/  IADD3 R4, R0, 0xf, RZ ;  /* 0x0000000f00047810 */ /* 0x000fe40007ffe0ff */
[----:B------:R-:W-:Y:S02]  /*6630*/  LEA.HI.X.SX32 R37, R8, R2, 0x1, P6 ;  /* 0x0000000208257211 */ /* 0x000fe400030f0eff */
[----:B----4-:R-:W-:Y:S02]  /*6640*/  PRMT R16, R20, 0x7632, R16 ;  /* 0x0000763214107816 */ /* 0x010fe40000000010 */
[----:B------:R-:W-:-:S02]  /*6650*/  LEA R38, P6, R12, R3, 0x1 ;  /* 0x000000030c267211 */ /* 0x000fc400078c08ff */
[----:B------:R-:W-:Y:S01]  /*6660*/  ISETP.LT.AND P3, PT, R4, c[0x0][0x17c], !P0 ;  /* 0x00005f0004007a0c */ /* 0x000fe20004761270 */
[----:B------:R4:W-:Y:S01]  /*6670*/  @P2 STG.E.U16 [R36.64], R16 ;  /* 0x0000001024002986 */ /* 0x0009e2000c101504 */
[----:B------:R-:W-:Y:S02]  /*6680*/  IADD3 R8, R12, c[0x0][0x198], RZ ;  /* 0x000066000c087a10 */ /* 0x000fe40007ffe0ff */
[----:B------:R-:W-:Y:S02]  /*6690*/  IADD3 R4, R0, 0x10, RZ ;  /* 0x0000001000047810 */ /* 0x000fe40007ffe0ff */
[----:B------:R-:W-:Y:S02]  /*66a0*/  LEA.HI.X.SX32 R39, R12, R2, 0x1, P6 ;  /* 0x000000020c277211 */ /* 0x000fe400030f0eff */
[----:B--2---:R-:W-:Y:S02]  /*66b0*/  LEA R40, P6, R8, R3, 0x1 ;  /* 0x0000000308287211 */ /* 0x004fe400078c08ff */
[----:B------:R-:W-:Y:S01]  /*66c0*/  ISETP.LT.AND P2, PT, R4, c[0x0][0x17c], !P0 ;  /* 0x00005f0004007a0c */ /* 0x000fe20004741270 */
[----:B-1----:R1:W-:Y:S01]  /*66d0*/  @P1 STG.E.U16 [R38.64], R24 ;  /* 0x0000001826001986 */ /* 0x0023e2000c101504 */
[----:B------:R-:W-:-:S02]  /*66e0*/  IADD3 R12, R8, c[0x0][0x198], RZ ;  /* 0x00006600080c7a10 */ /* 0x000fc40007ffe0ff */
[----:B------:R-:W-:Y:S02]  /*66f0*/  IADD3 R4, R0, 0x11, RZ ;  /* 0x0000001100047810 */ /* 0x000fe40007ffe0ff */
[----:B------:R-:W-:Y:S02]  /*6700*/  LEA.HI.X.SX32 R41, R8, R2, 0x1, P6 ;  /* 0x0000000208297211 */ /* 0x000fe400030f0eff */
[----:B0-----:R-:W-:Y:S02]  /*6710*/  LEA R42, P6, R12, R3, 0x1 ;  /* 0x000000030c2a7211 */ /* 0x001fe400078c08ff */
[----:B------:R-:W-:Y:S02]  /*6720*/  PRMT R20, R24, 0x7632, R20 ;  /* 0x0000763218147816 */ /* 0x000fe40000000014 */
[----:B------:R-:W-:Y:S02]  /*6730*/  ISETP.LT.AND P1, PT, R4, c[0x0][0x17c], !P0 ;  /* 0x00005f0004007a0c */ /* 0x000fe40004721270 */
[----:B------:R-:W-:Y:S01]  /*6740*/  IADD3 R8, R12, c[0x0][0x198], RZ ;  /* 0x000066000c087a10 */ /* 0x000fe20007ffe0ff */
[----:B------:R0:W-:Y:S01]  /*6750*/  @P5 STG.E.U16 [R40.64], R20 ;  /* 0x0000001428005986 */ /* 0x0001e2000c101504 */
[----:B------:R-:W-:-:S02]  /*6760*/  IADD3 R4, R0, 0x12, RZ ;  /* 0x0000001200047810 */ /* 0x000fc40007ffe0ff */
[-C--:B------:R-:W-:Y:S02]  /*6770*/  LEA.HI.X.SX32 R43, R12, R2.reuse, 0x1, P6 ;  /* 0x000000020c2b7211 */ /* 0x080fe400030f0eff */
[----:B----4-:R-:W-:Y:S02]  /*6780*/  LEA R36, P6, R8, R3, 0x1 ;  /* 0x0000000308247211 */ /* 0x010fe400078c08ff */
[----:B------:R-:W-:Y:S01]  /*6790*/  ISETP.LT.AND P5, PT, R4, c[0x0][0x17c], !P0 ;  /* 0x00005f0004007a0c */ /* 0x000fe200047a1270 */
[----:B---3--:R2:W-:Y:S01]  /*67a0*/  @P4 STG.E.U16 [R42.64], R28 ;  /* 0x0000001c2a004986 */ /* 0x0085e2000c101504 */
[----:B------:R-:W-:Y:S02]  /*67b0*/  IADD3 R12, R8, c[0x0][0x198], RZ ;  /* 0x00006600080c7a10 */ /* 0x000fe40007ffe0ff */
[----:B------:R-:W-:Y:S02]  /*67c0*/  IADD3 R4, R0, 0x13, RZ ;  /* 0x0000001300047810 */ /* 0x000fe40007ffe0ff */
[----:B------:R-:W-:-:S02]  /*67d0*/  LEA.HI.X.SX32 R37, R8, R2, 0x1, P6 ;  /* 0x0000000208257211 */ /* 0x000fc400030f0eff */
[----:B------:R-:W-:Y:S02]  /*67e0*/  PRMT R16, R28, 0x7632, R16 ;  /* 0x000076321c107816 */ /* 0x000fe40000000010 */
[----:B-1----:R-:W-:Y:S02]  /*67f0*/  LEA R38, P6, R12, R3, 0x1 ;  /* 0x000000030c267211 */ /* 0x002fe400078c08ff */
[----:B------:R-:W-:Y:S01]  /*6800*/  ISETP.LT.AND P4, PT, R4, c[0x0][0x17c], !P0 ;  /* 0x00005f0004007a0c */ /* 0x000fe20004781270 */
[----:B------:R1:W-:Y:S01]  /*6810*/  @P3 STG.E.U16 [R36.64], R16 ;  /* 0x0000001024003986 */ /* 0x0003e2000c101504 */
[----:B------:R-:W-:Y:S02]  /*6820*/  IADD3 R8, R12, c[0x0][0x198], RZ ;  /* 0x000066000c087a10 */ /* 0x000fe40007ffe0ff */
[----:B------:R-:W-:Y:S02]  /*6830*/  IADD3 R4, R0, 0x14, RZ ;  /* 0x0000001400047810 */ /* 0x000fe40007ffe0ff */
[----:B------:R-:W-:-:S02]  /*6840*/  LEA.HI.X.SX32 R39, R12, R2, 0x1, P6 ;  /* 0x000000020c277211 */ /* 0x000fc400030f0eff */
[-C--:B0-----:R-:W-:Y:S02]  /*6850*/  LEA R40, P6, R8, R3.reuse, 0x1 ;  /* 0x0000000308287211 */ /* 0x081fe400078c08ff */
[----:B------:R-:W-:Y:S01]  /*6860*/  ISETP.LT.AND P3, PT, R4, c[0x0][0x17c], !P0 ;  /* 0x00005f0004007a0c */ /* 0x000fe20004761270 */
[----:B------:R0:W-:Y:S01]  /*6870*/  @P2 STG.E.U16 [R38.64], R33 ;  /* 0x0000002126002986 */ /* 0x0001e2000c101504 */
[----:B------:R-:W-:Y:S02]  /*6880*/  IADD3 R12, R8, c[0x0][0x198], RZ ;  /* 0x00006600080c7a10 */ /* 0x000fe40007ffe0ff */
[----:B------:R-:W-:Y:S02]  /*6890*/  IADD3 R4, R0, 0x15, RZ ;  /* 0x0000001500047810 */ /* 0x000fe40007ffe0ff */
[----:B------:R-:W-:Y:S02]  /*68a0*/  LEA.HI.X.SX32 R41, R8, R2, 0x1, P6 ;  /* 0x0000000208297211 */ /* 0x000fe400030f0eff */
[----:B--2---:R-:W-:-:S02]  /*68b0*/  LEA R42, P6, R12, R3, 0x1 ;  /* 0x000000030c2a7211 */ /* 0x004fc400078c08ff */
[----:B------:R-:W-:Y:S02]  /*68c0*/  PRMT R20, R33, 0x7632, R20 ;  /* 0x0000763221147816 */ /* 0x000fe40000000014 */
[----:B------:R-:W-:Y:S02]  /*68d0*/  ISETP.LT.AND P2, PT, R4, c[0x0][0x17c], !P0 ;  /* 0x00005f0004007a0c */ /* 0x000fe40004741270 */
[----:B------:R-:W-:Y:S01]  /*68e0*/  IADD3 R8, R12, c[0x0][0x198], RZ ;  /* 0x000066000c087a10 */ /* 0x000fe20007ffe0ff */
[----:B------:R-:W-:Y:S01]  /*68f0*/  @P1 STG.E.U16 [R40.64], R20 ;  /* 0x0000001428001986 */ /* 0x000fe2000c101504 */
[----:B------:R-:W-:Y:S02]  /*6900*/  IADD3 R4, R0, 0x16, RZ ;  /* 0x0000001600047810 */ /* 0x000fe40007ffe0ff */
[----:B------:R-:W-:Y:S02]  /*6910*/  LEA.HI.X.SX32 R43, R12, R2, 0x1, P6 ;  /* 0x000000020c2b7211 */ /* 0x000fe400030f0eff */
[----:B-1----:R-:W-:-:S02]  /*6920*/  LEA R36, P6, R8, R3, 0x1 ;  /* 0x0000000308247211 */ /* 0x002fc400078c08ff */
[----:B------:R-:W-:Y:S01]  /*6930*/  ISETP.LT.AND P1, PT, R4, c[0x0][0x17c], !P0 ;  /* 0x00005f0004007a0c */ /* 0x000fe20004721270 */
[----:B------:R1:W-:Y:S01]  /*6940*/  @P5 STG.E.U16 [R42.64], R5 ;  /* 0x000000052a005986 */ /* 0x0003e2000c101504 */
[----:B------:R-:W-:Y:S02]  /*6950*/  IADD3 R12, R8, c[0x0][0x198], RZ ;  /* 0x00006600080c7a10 */ /* 0x000fe40007ffe0ff */
[----:B------:R-:W-:Y:S02]  /*6960*/  IADD3 R4, R0, 0x17, RZ ;  /* 0x0000001700047810 */ /* 0x000fe40007ffe0ff */
[----:B------:R-:W-:Y:S02]  /*6970*/  LEA.HI.X.SX32 R37, R8, R2, 0x1, P6 ;  /* 0x0000000208257211 */ /* 0x000fe400030f0eff */
[----:B------:R-:W-:Y:S02]  /*6980*/  PRMT R16, R5, 0x7632, R16 ;  /* 0x0000763205107816 */ /* 0x000fe40000000010 */
[----:B------:R-:W-:-:S02]  /*6990*/  LEA R32, P6, R12, R3, 0x1 ;  /* 0x000000030c207211 */ /* 0x000fc400078c08ff */
[----:B------:R-:W-:Y:S01]  /*69a0*/  ISETP.LT.AND P5, PT, R4, c[0x0][0x17c], !P0 ;  /* 0x00005f0004007a0c */ /* 0x000fe200047a1270 */
[----:B------:R2:W-:Y:S01]  /*69b0*/  @P4 STG.E.U16 [R36.64], R16 ;  /* 0x0000001024004986 */ /* 0x0005e2000c101504 */
[----:B------:R-:W-:Y:S02]  /*69c0*/  IADD3 R4, R0, 0x18, RZ ;  /* 0x0000001800047810 */ /* 0x000fe40007ffe0ff */
[C---:B------:R-:W-:Y:S02]  /*69d0*/  IADD3 R8, R12.reuse, c[0x0][0x198], RZ ;  /* 0x000066000c087a10 */ /* 0x040fe40007ffe0ff */
[----:B0-----:R-:W-:Y:S02]  /*69e0*/  LEA.HI.X.SX32 R33, R12, R2, 0x1, P6 ;  /* 0x000000020c217211 */ /* 0x001fe400030f0eff */
[----:B------:R-:W-:Y:S02]  /*69f0*/  ISETP.LT.AND P4, PT, R4, c[0x0][0x17c], !P0 ;  /* 0x00005f0004007a0c */ /* 0x000fe40004781270 */
[----:B-1----:R-:W-:Y:S01]  /*6a00*/  IADD3 R5, R0, 0x19, RZ ;  /* 0x0000001900057810 */ /* 0x002fe20007ffe0ff */
[----:B------:R0:W-:Y:S01]  /*6a10*/  @P3 STG.E.U16 [R32.64], R9 ;  /* 0x0000000920003986 */ /* 0x0001e2000c101504 */
[----:B------:R-:W-:-:S02]  /*6a20*/  LEA R4, P6, R8, R3, 0x1 ;  /* 0x0000000308047211 */ /* 0x000fc400078c08ff */
[C---:B------:R-:W-:Y:S02]  /*6a30*/  IADD3 R12, R8.reuse, c[0x0][0x198], RZ ;  /* 0x00006600080c7a10 */ /* 0x040fe40007ffe0ff */
[----:B------:R-:W-:Y:S02]  /*6a40*/  ISETP.LT.AND P3, PT, R5, c[0x0][0x17c], !P0 ;  /* 0x00005f0005007a0c */ /* 0x000fe40004761270 */
[----:B------:R-:W-:Y:S02]  /*6a50*/  LEA.HI.X.SX32 R5, R8, R2, 0x1, P6 ;  /* 0x0000000208057211 */ /* 0x000fe400030f0eff */
[----:B------:R-:W-:Y:S02]  /*6a60*/  PRMT R20, R9, 0x7632, R20 ;  /* 0x0000763209147816 */ /* 0x000fe40000000014 */
[----:B------:R-:W-:Y:S02]  /*6a70*/  LEA R38, P6, R12, R3, 0x1 ;  /* 0x000000030c267211 */ /* 0x000fe400078c08ff */
[----:B------:R-:W-:Y:S01]  /*6a80*/  IADD3 R8, R0, 0x1a, RZ ;  /* 0x0000001a00087810 */ /* 0x000fe20007ffe0ff */
[----:B------:R1:W-:Y:S01]  /*6a90*/  @P2 STG.E.U16 [R4.64], R20 ;  /* 0x0000001404002986 */ /* 0x0003e2000c101504 */
[----:B--2---:R-:W-:-:S02]  /*6aa0*/  IADD3 R16, R12, c[0x0][0x198], RZ ;  /* 0x000066000c107a10 */ /* 0x004fc40007ffe0ff */
[-C--:B------:R-:W-:Y:S02]  /*6ab0*/  LEA.HI.X.SX32 R39, R12, R2.reuse, 0x1, P6 ;  /* 0x000000020c277211 */ /* 0x080fe400030f0eff */
[----:B------:R-:W-:Y:S02]  /*6ac0*/  ISETP.LT.AND P2, PT, R8, c[0x0][0x17c], !P0 ;  /* 0x00005f0008007a0c */ /* 0x000fe40004741270 */
[----:B------:R-:W-:Y:S01]  /*6ad0*/  LEA R36, P6, R16, R3, 0x1 ;  /* 0x0000000310247211 */ /* 0x000fe200078c08ff */
[----:B------:R2:W-:Y:S01]  /*6ae0*/  @P1 STG.E.U16 [R38.64], R13 ;  /* 0x0000000d26001986 */ /* 0x0005e2000c101504 */
[----:B------:R-:W-:Y:S02]  /*6af0*/  IADD3 R8, R0, 0x1b, RZ ;  /* 0x0000001b00087810 */ /* 0x000fe40007ffe0ff */
[C---:B0-----:R-:W-:Y:S02]  /*6b00*/  IADD3 R9, R16.reuse, c[0x0][0x198], RZ ;  /* 0x0000660010097a10 */ /* 0x041fe40007ffe0ff */
[----:B------:R-:W-:-:S02]  /*6b10*/  LEA.HI.X.SX32 R37, R16, R2, 0x1, P6 ;  /* 0x0000000210257211 */ /* 0x000fc400030f0eff */
[----:B------:R-:W-:Y:S02]  /*6b20*/  ISETP.LT.AND P1, PT, R8, c[0x0][0x17c], !P0 ;  /* 0x00005f0008007a0c */ /* 0x000fe40004721270 */
[----:B------:R-:W-:Y:S02]  /*6b30*/  LEA R8, P6, R9, R3, 0x1 ;  /* 0x0000000309087211 */ /* 0x000fe400078c08ff */
[----:B------:R-:W-:Y:S02]  /*6b40*/  PRMT R24, R13, 0x7632, R24 ;  /* 0x000076320d187816 */ /* 0x000fe40000000018 */
[C---:B------:R-:W-:Y:S02]  /*6b50*/  IADD3 R16, R9.reuse, c[0x0][0x198], RZ ;  /* 0x0000660009107a10 */ /* 0x040fe40007ffe0ff */
[----:B------:R-:W-:Y:S01]  /*6b60*/  LEA.HI.X.SX32 R9, R9, R2, 0x1, P6 ;  /* 0x0000000209097211 */ /* 0x000fe200030f0eff */
[----:B------:R0:W-:Y:S01]  /*6b70*/  @P5 STG.E.U16 [R36.64], R24 ;  /* 0x0000001824005986 */ /* 0x0001e2000c101504 */
[----:B-1----:R-:W-:-:S02]  /*6b80*/  IADD3 R5, R0, 0x1d, RZ ;  /* 0x0000001d00057810 */ /* 0x002fc40007ffe0ff */
[----:B------:R-:W-:Y:S01]  /*6b90*/  IADD3 R12, R0, 0x1c, RZ ;  /* 0x0000001c000c7810 */ /* 0x000fe20007ffe0ff */
[----:B------:R1:W-:Y:S01]  /*6ba0*/  @P4 STG.E.U16 [R8.64], R17 ;  /* 0x0000001108004986 */ /* 0x0003e2000c101504 */
[C---:B------:R-:W-:Y:S02]  /*6bb0*/  LEA R4, P6, R16.reuse, R3, 0x1 ;  /* 0x0000000310047211 */ /* 0x040fe400078c08ff */
[----:B--2---:R-:W-:Y:S02]  /*6bc0*/  IADD3 R13, R16, c[0x0][0x198], RZ ;  /* 0x00006600100d7a10 */ /* 0x004fe40007ffe0ff */
[----:B------:R-:W-:Y:S02]  /*6bd0*/  ISETP.LT.AND P4, PT, R5, c[0x0][0x17c], !P0 ;  /* 0x00005f0005007a0c */ /* 0x000fe40004781270 */
[----:B------:R-:W-:Y:S02]  /*6be0*/  ISETP.LT.AND P5, PT, R12, c[0x0][0x17c], !P0 ;  /* 0x00005f000c007a0c */ /* 0x000fe400047a1270 */
[----:B------:R-:W-:-:S02]  /*6bf0*/  LEA.HI.X.SX32 R5, R16, R2, 0x1, P6 ;  /* 0x0000000210057211 */ /* 0x000fc400030f0eff */
[CC--:B------:R-:W-:Y:S02]  /*6c00*/  LEA R12, P6, R13.reuse, R3.reuse, 0x1 ;  /* 0x000000030d0c7211 */ /* 0x0c0fe400078c08ff */
[----:B------:R-:W-:Y:S02]  /*6c10*/  IADD3 R20, R13, c[0x0][0x198], RZ ;  /* 0x000066000d147a10 */ /* 0x000fe40007ffe0ff */
[----:B0-----:R-:W-:Y:S02]  /*6c20*/  PRMT R24, R17, 0x7632, R24 ;  /* 0x0000763211187816 */ /* 0x001fe40000000018 */
[----:B------:R-:W-:Y:S02]  /*6c30*/  LEA.HI.X.SX32 R13, R13, R2, 0x1, P6 ;  /* 0x000000020d0d7211 */ /* 0x000fe400030f0eff */
[----:B------:R-:W-:Y:S01]  /*6c40*/  LEA R32, P6, R20, R3, 0x1 ;  /* 0x0000000314207211 */ /* 0x000fe200078c08ff */
[----:B------:R0:W-:Y:S01]  /*6c50*/  @P3 STG.E.U16 [R4.64], R24 ;  /* 0x0000001804003986 */ /* 0x0001e2000c101504 */
[----:B-1----:R-:W-:-:S02]  /*6c60*/  IADD3 R8, R0, 0x1f, RZ ;  /* 0x0000001f00087810 */ /* 0x002fc40007ffe0ff */
[C---:B------:R-:W-:Y:S01]  /*6c70*/  IADD3 R9, R20.reuse, c[0x0][0x198], RZ ;  /* 0x0000660014097a10 */ /* 0x040fe20007ffe0ff */
[----:B------:R1:W-:Y:S01]  /*6c80*/  @P2 STG.E.U16 [R12.64], R21 ;  /* 0x000000150c002986 */ /* 0x0003e2000c101504 */
[----:B------:R-:W-:Y:S02]  /*6c90*/  LEA.HI.X.SX32 R33, R20, R2, 0x1, P6 ;  /* 0x0000000214217211 */ /* 0x000fe400030f0eff */
[----:B------:R-:W-:Y:S02]  /*6ca0*/  ISETP.LT.AND P2, PT, R8, c[0x0][0x17c], !P0 ;  /* 0x00005f0008007a0c */ /* 0x000fe40004741270 */
[----:B------:R-:W-:Y:S02]  /*6cb0*/  LEA R8, P6, R9, R3, 0x1 ;  /* 0x0000000309087211 */ /* 0x000fe400078c08ff */
[----:B------:R-:W-:Y:S02]  /*6cc0*/  IADD3 R16, R0, 0x1e, RZ ;  /* 0x0000001e00107810 */ /* 0x000fe40007ffe0ff */
[----:B------:R-:W-:-:S02]  /*6cd0*/  PRMT R20, R21, 0x7632, R20 ;  /* 0x0000763215147816 */ /* 0x000fc40000000014 */
[C---:B------:R-:W-:Y:S02]  /*6ce0*/  IADD3 R17, R9.reuse, c[0x0][0x198], RZ ;  /* 0x0000660009117a10 */ /* 0x040fe40007ffe0ff */
[----:B------:R-:W-:Y:S01]  /*6cf0*/  LEA.HI.X.SX32 R9, R9, R2, 0x1, P6 ;  /* 0x0000000209097211 */ /* 0x000fe200030f0eff */
[----:B------:R-:W-:Y:S01]  /*6d00*/  @P1 STG.E.U16 [R32.64], R20 ;  /* 0x0000001420001986 */ /* 0x000fe2000c101504 */
[----:B0-----:R-:W-:Y:S02]  /*6d10*/  IADD3 R5, R0, 0x21, RZ ;  /* 0x0000002100057810 */ /* 0x001fe40007ffe0ff */
[----:B------:R-:W-:Y:S01]  /*6d20*/  ISETP.LT.AND P3, PT, R16, c[0x0][0x17c], !P0 ;  /* 0x00005f0010007a0c */ /* 0x000fe20004761270 */
[----:B------:R0:W-:Y:S01]  /*6d30*/  @P5 STG.E.U16 [R8.64], R25 ;  /* 0x0000001908005986 */ /* 0x0001e2000c101504 */
[----:B------:R-:W-:Y:S02]  /*6d40*/  LEA R4, P6, R17, R3, 0x1 ;  /* 0x0000000311047211 */ /* 0x000fe400078c08ff */
[----:B------:R-:W-:-:S02]  /*6d50*/  IADD3 R16, R0, 0x20, RZ ;  /* 0x0000002000107810 */ /* 0x000fc40007ffe0ff */
[----:B-1----:R-:W-:Y:S02]  /*6d60*/  IADD3 R13, R17, c[0x0][0x198], RZ ;  /* 0x00006600110d7a10 */ /* 0x002fe40007ffe0ff */
[----:B------:R-:W-:Y:S02]  /*6d70*/  ISETP.LT.AND P5, PT, R5, c[0x0][0x17c], !P0 ;  /* 0x00005f0005007a0c */ /* 0x000fe400047a1270 */
[----:B------:R-:W-:Y:S02]  /*6d80*/  LEA.HI.X.SX32 R5, R17, R2, 0x1, P6 ;  /* 0x0000000211057211 */ /* 0x000fe400030f0eff */
[----:B------:R-:W-:Y:S02]  /*6d90*/  PRMT R21, R25, 0x7632, R21 ;  /* 0x0000763219157816 */ /* 0x000fe40000000015 */
[----:B------:R-:W-:Y:S02]  /*6da0*/  ISETP.LT.AND P1, PT, R16, c[0x0][0x17c], !P0 ;  /* 0x00005f0010007a0c */ /* 0x000fe40004721270 */
[----:B------:R-:W-:Y:S01]  /*6db0*/  LEA R12, P6, R13, R3, 0x1 ;  /* 0x000000030d0c7211 */ /* 0x000fe200078c08ff */
[----:B------:R1:W-:Y:S01]  /*6dc0*/  @P4 STG.E.U16 [R4.64], R21 ;  /* 0x0000001504004986 */ /* 0x0003e2000c101504 */
[----:B------:R-:W-:-:S02]  /*6dd0*/  IADD3 R16, R0, 0x22, RZ ;  /* 0x0000002200107810 */ /* 0x000fc40007ffe0ff */
[C---:B------:R-:W-:Y:S02]  /*6de0*/  IADD3 R17, R13.reuse, c[0x0][0x198], RZ ;  /* 0x000066000d117a10 */ /* 0x040fe40007ffe0ff */
[----:B------:R-:W-:Y:S02]  /*6df0*/  LEA.HI.X.SX32 R13, R13, R2, 0x1, P6 ;  /* 0x000000020d0d7211 */ /* 0x000fe400030f0eff */
[----:B------:R-:W-:Y:S02]  /*6e00*/  ISETP.LT.AND P4, PT, R16, c[0x0][0x17c], !P0 ;  /* 0x00005f0010007a0c */ /* 0x000fe40004781270 */
[C---:B------:R-:W-:Y:S01]  /*6e10*/  LEA R16, P6, R17.reuse, R3, 0x1 ;  /* 0x0000000311107211 */ /* 0x040fe200078c08ff */
[----:B------:R2:W-:Y:S01]  /*6e20*/  @P3 STG.E.U16 [R12.64], R29 ;  /* 0x0000001d0c003986 */ /* 0x0005e2000c101504 */
[----:B0-----:R-:W-:Y:S02]  /*6e30*/  IADD3 R8, R0, 0x23, RZ ;  /* 0x0000002300087810 */ /* 0x001fe40007ffe0ff */
[----:B------:R-:W-:-:S02]  /*6e40*/  IADD3 R9, R17, c[0x0][0x198], RZ ;  /* 0x0000660011097a10 */ /* 0x000fc40007ffe0ff */
[-C--:B------:R-:W-:Y:S02]  /*6e50*/  LEA.HI.X.SX32 R17, R17, R2.reuse, 0x1, P6 ;  /* 0x0000000211117211 */ /* 0x080fe400030f0eff */
[----:B------:R-:W-:Y:S02]  /*6e60*/  ISETP.LT.AND P3, PT, R8, c[0x0][0x17c], !P0 ;  /* 0x00005f0008007a0c */ /* 0x000fe40004761270 */
[----:B------:R-:W-:Y:S02]  /*6e70*/  LEA R8, P6, R9, R3, 0x1 ;  /* 0x0000000309087211 */ /* 0x000fe400078c08ff */
[----:B------:R-:W-:Y:S02]  /*6e80*/  PRMT R24, R29, 0x7632, R24 ;  /* 0x000076321d187816 */ /* 0x000fe40000000018 */
[C---:B-1----:R-:W-:Y:S02]  /*6e90*/  IADD3 R21, R9.reuse, c[0x0][0x198], RZ ;  /* 0x0000660009157a10 */ /* 0x042fe40007ffe0ff */
[----:B------:R-:W-:Y:S01]  /*6ea0*/  LEA.HI.X.SX32 R9, R9, R2, 0x1, P6 ;  /* 0x0000000209097211 */ /* 0x000fe200030f0eff */
[----:B------:R0:W-:Y:S01]  /*6eb0*/  @P2 STG.E.U16 [R16.64], R24 ;  /* 0x0000001810002986 */ /* 0x0001e2000c101504 */
[----:B------:R-:W-:-:S02]  /*6ec0*/  IADD3 R5, R0, 0x25, RZ ;  /* 0x0000002500057810 */ /* 0x000fc40007ffe0ff */
[CC--:B------:R-:W-:Y:S01]  /*6ed0*/  LEA R4, P6, R21.reuse, R3.reuse, 0x1 ;  /* 0x0000000315047211 */ /* 0x0c0fe200078c08ff */
[----:B------:R1:W-:Y:S01]  /*6ee0*/  @P1 STG.E.U16 [R8.64], R34 ;  /* 0x0000002208001986 */ /* 0x0003e2000c101504 */
[----:B--2---:R-:W-:Y:S02]  /*6ef0*/  IADD3 R13, R21, c[0x0][0x198], RZ ;  /* 0x00006600150d7a10 */ /* 0x004fe40007ffe0ff */
[----:B------:R-:W-:Y:S02]  /*6f00*/  ISETP.LT.AND P1, PT, R5, c[0x0][0x17c], !P0 ;  /* 0x00005f0005007a0c */ /* 0x000fe40004721270 */
[----:B------:R-:W-:Y:S02]  /*6f10*/  LEA.HI.X.SX32 R5, R21, R2, 0x1, P6 ;  /* 0x0000000215057211 */ /* 0x000fe400030f0eff */
[----:B------:R-:W-:Y:S02]  /*6f20*/  PRMT R21, R34, 0x7632, R21 ;  /* 0x0000763222157816 */ /* 0x000fe40000000015 */
[----:B------:R-:W-:-:S02]  /*6f30*/  LEA R12, P6, R13, R3, 0x1 ;  /* 0x000000030d0c7211 */ /* 0x000fc400078c08ff */
[C---:B0-----:R-:W-:Y:S01]  /*6f40*/  IADD3 R16, R0.reuse, 0x26, RZ ;  /* 0x0000002600107810 */ /* 0x041fe20007ffe0ff */
[----:B------:R0:W-:Y:S01]  /*6f50*/  @P5 STG.E.U16 [R4.64], R21 ;  /* 0x0000001504005986 */ /* 0x0001e2000c101504 */
[C---:B------:R-:W-:Y:S02]  /*6f60*/  IADD3 R17, R13.reuse, c[0x0][0x198], RZ ;  /* 0x000066000d117a10 */ /* 0x040fe40007ffe0ff */
[----:B------:R-:W-:Y:S02]  /*6f70*/  IADD3 R20, R0, 0x24, RZ ;  /* 0x0000002400147810 */ /* 0x000fe40007ffe0ff */
[----:B------:R-:W-:Y:S02]  /*6f80*/  LEA.HI.X.SX32 R13, R13, R2, 0x1, P6 ;  /* 0x000000020d0d7211 */ /* 0x000fe400030f0eff */
[----:B------:R-:W-:Y:S02]  /*6f90*/  ISETP.LT.AND P5, PT, R16, c[0x0][0x17c], !P0 ;  /* 0x00005f0010007a0c */ /* 0x000fe400047a1270 */
[----:B------:R-:W-:Y:S01]  /*6fa0*/  LEA R16, P6, R17, R3, 0x1 ;  /* 0x0000000311107211 */ /* 0x000fe200078c08ff */
[----:B------:R2:W-:Y:S01]  /*6fb0*/  @P4 STG.E.U16 [R12.64], R6 ;  /* 0x000000060c004986 */ /* 0x0005e2000c101504 */
[----:B-1----:R-:W-:-:S02]  /*6fc0*/  IADD3 R8, R0, 0x27, RZ ;  /* 0x0000002700087810 */ /* 0x002fc40007ffe0ff */
[----:B------:R-:W-:Y:S02]  /*6fd0*/  ISETP.LT.AND P2, PT, R20, c[0x0][0x17c], !P0 ;  /* 0x00005f0014007a0c */ /* 0x000fe40004741270 */
[C---:B------:R-:W-:Y:S02]  /*6fe0*/  IADD3 R9, R17.reuse, c[0x0][0x198], RZ ;  /* 0x0000660011097a10 */ /* 0x040fe40007ffe0ff */
[----:B------:R-:W-:Y:S02]  /*6ff0*/  LEA.HI.X.SX32 R17, R17, R2, 0x1, P6 ;  /* 0x0000000211117211 */ /* 0x000fe400030f0eff */
[----:B------:R-:W-:Y:S02]  /*7000*/  ISETP.LT.AND P4, PT, R8, c[0x0][0x17c], !P0 ;  /* 0x00005f0008007a0c */ /* 0x000fe40004781270 */
[----:B------:R-:W-:Y:S02]  /*7010*/  LEA R8, P6, R9, R3, 0x1 ;  /* 0x0000000309087211 */ /* 0x000fe400078c08ff */
[----:B------:R-:W-:-:S02]  /*7020*/  PRMT R24, R6, 0x7632, R24 ;  /* 0x0000763206187816 */ /* 0x000fc40000000018 */
[C---:B0-----:R-:W-:Y:S02]  /*7030*/  IADD3 R21, R9.reuse, c[0x0][0x198], RZ ;  /* 0x0000660009157a10 */ /* 0x041fe40007ffe0ff */
[----:B------:R-:W-:Y:S01]  /*7040*/  LEA.HI.X.SX32 R9, R9, R2, 0x1, P6 ;  /* 0x0000000209097211 */ /* 0x000fe200030f0eff */
[----:B------:R0:W-:Y:S01]  /*7050*/  @P3 STG.E.U16 [R16.64], R24 ;  /* 0x0000001810003986 */ /* 0x0001e2000c101504 */
[----:B------:R-:W-:Y:S02]  /*7060*/  IADD3 R5, R0, 0x29, RZ ;  /* 0x0000002900057810 */ /* 0x000fe40007ffe0ff */
[C---:B------:R-:W-:Y:S01]  /*7070*/  LEA R4, P6, R21.reuse, R3, 0x1 ;  /* 0x0000000315047211 */ /* 0x040fe200078c08ff */
[----:B------:R1:W-:Y:S01]  /*7080*/  @P2 STG.E.U16 [R8.64], R10 ;  /* 0x0000000a08002986 */ /* 0x0003e2000c101504 */
[----:B--2---:R-:W-:Y:S02]  /*7090*/  IADD3 R13, R21, c[0x0][0x198], RZ ;  /* 0x00006600150d7a10 */ /* 0x004fe40007ffe0ff */
[----:B------:R-:W-:-:S02]  /*70a0*/  ISETP.LT.AND P2, PT, R5, c[0x0][0x17c], !P0 ;  /* 0x00005f0005007a0c */ /* 0x000fc40004741270 */
[-C--:B------:R-:W-:Y:S02]  /*70b0*/  LEA.HI.X.SX32 R5, R21, R2.reuse, 0x1, P6 ;  /* 0x0000000215057211 */ /* 0x080fe400030f0eff */
[CC--:B------:R-:W-:Y:S02]  /*70c0*/  LEA R12, P6, R13.reuse, R3.reuse, 0x1 ;  /* 0x000000030d0c7211 */ /* 0x0c0fe400078c08ff */
[C---:B0-----:R-:W-:Y:S02]  /*70d0*/  IADD3 R17, R13.reuse, c[0x0][0x198], RZ ;  /* 0x000066000d117a10 */ /* 0x041fe40007ffe0ff */
[----:B------:R-:W-:Y:S02]  /*70e0*/  IADD3 R20, R0, 0x28, RZ ;  /* 0x0000002800147810 */ /* 0x000fe40007ffe0ff */
[----:B------:R-:W-:Y:S02]  /*70f0*/  LEA.HI.X.SX32 R13, R13, R2, 0x1, P6 ;  /* 0x000000020d0d7211 */ /* 0x000fe400030f0eff */
[----:B------:R-:W-:-:S02]  /*7100*/  LEA R16, P6, R17, R3, 0x1 ;  /* 0x0000000311107211 */ /* 0x000fc400078c08ff */
[----:B------:R-:W-:Y:S02]  /*7110*/  ISETP.LT.AND P3, PT, R20, c[0x0][0x17c], !P0 ;  /* 0x00005f0014007a0c */ /* 0x000fe40004761270 */
[C---:B-1----:R-:W-:Y:S02]  /*7120*/  IADD3 R9, R17.reuse, c[0x0][0x198], RZ ;  /* 0x0000660011097a10 */ /* 0x042fe40007ffe0ff */
[----:B------:R-:W-:Y:S02]  /*7130*/  LEA.HI.X.SX32 R17, R17, R2, 0x1, P6 ;  /* 0x0000000211117211 */ /* 0x000fe400030f0eff */
[----:B------:R-:W-:Y:S02]  /*7140*/  PRMT R20, R10, 0x7632, R20 ;  /* 0x000076320a147816 */ /* 0x000fe40000000014 */
[C---:B------:R-:W-:Y:S02]  /*7150*/  LEA R8, P6, R9.reuse, R3, 0x1 ;  /* 0x0000000309087211 */ /* 0x040fe400078c08ff */
[----:B------:R-:W-:Y:S01]  /*7160*/  PRMT R21, R14, 0x7632, R21 ;  /* 0x000076320e157816 */ /* 0x000fe20000000015 */
[----:B------:R0:W-:Y:S01]  /*7170*/  @P1 STG.E.U16 [R4.64], R20 ;  /* 0x0000001404001986 */ /* 0x0001e2000c101504 */
[----:B------:R-:W-:-:S02]  /*7180*/  IADD3 R10, R9, c[0x0][0x198], RZ ;  /* 0x00006600090a7a10 */ /* 0x000fc40007ffe0ff */
[----:B------:R-:W-:Y:S01]  /*7190*/  IADD3 R6, R0, 0x2a, RZ ;  /* 0x0000002a00067810 */ /* 0x000fe20007ffe0ff */
[----:B------:R1:W-:Y:S01]  /*71a0*/  @P5 STG.E.U16 [R12.64], R14 ;  /* 0x0000000e0c005986 */ /* 0x0003e2000c101504 */
[----:B------:R-:W-:Y:S02]  /*71b0*/  LEA.HI.X.SX32 R9, R9, R2, 0x1, P6 ;  /* 0x0000000209097211 */ /* 0x000fe400030f0eff */
[----:B------:R-:W-:Y:S01]  /*71c0*/  ISETP.LT.AND P1, PT, R6, c[0x0][0x17c], !P0 ;  /* 0x00005f0006007a0c */ /* 0x000fe20004721270 */
[----:B------:R2:W-:Y:S01]  /*71d0*/  @P4 STG.E.U16 [R16.64], R21 ;  /* 0x0000001510004986 */ /* 0x0005e2000c101504 */
[C---:B------:R-:W-:Y:S02]  /*71e0*/  IADD3 R6, R0.reuse, 0x2b, RZ ;  /* 0x0000002b00067810 */ /* 0x040fe40007ffe0ff */
[----:B0-----:R-:W-:Y:S01]  /*71f0*/  IADD3 R5, R0, 0x2d, RZ ;  /* 0x0000002d00057810 */ /* 0x001fe20007ffe0ff */
[----:B------:R0:W-:Y:S01]  /*7200*/  @P3 STG.E.U16 [R8.64], R18 ;  /* 0x0000001208003986 */ /* 0x0001e2000c101504 */
[----:B------:R-:W-:-:S02]  /*7210*/  LEA R4, P6, R10, R3, 0x1 ;  /* 0x000000030a047211 */ /* 0x000fc400078c08ff */
[C---:B-1----:R-:W-:Y:S02]  /*7220*/  IADD3 R13, R10.reuse, c[0x0][0x198], RZ ;  /* 0x000066000a0d7a10 */ /* 0x042fe40007ffe0ff */
[----:B------:R-:W-:Y:S02]  /*7230*/  ISETP.LT.AND P3, PT, R5, c[0x0][0x17c], !P0 ;  /* 0x00005f0005007a0c */ /* 0x000fe40004761270 */
[----:B------:R-:W-:Y:S02]  /*7240*/  LEA.HI.X.SX32 R5, R10, R2, 0x1, P6 ;  /* 0x000000020a057211 */ /* 0x000fe400030f0eff */
[C---:B------:R-:W-:Y:S02]  /*7250*/  LEA R12, P6, R13.reuse, R3, 0x1 ;  /* 0x000000030d0c7211 */ /* 0x040fe400078c08ff */
[----:B------:R-:W-:Y:S02]  /*7260*/  ISETP.LT.AND P5, PT, R6, c[0x0][0x17c], !P0 ;  /* 0x00005f0006007a0c */ /* 0x000fe400047a1270 */
[----:B------:R-:W-:-:S02]  /*7270*/  IADD3 R10, R13, c[0x0][0x198], RZ ;  /* 0x000066000d0a7a10 */ /* 0x000fc40007ffe0ff */
[----:B------:R-:W-:Y:S02]  /*7280*/  IADD3 R6, R0, 0x2c, RZ ;  /* 0x0000002c00067810 */ /* 0x000fe40007ffe0ff */
[-C--:B------:R-:W-:Y:S02]  /*7290*/  LEA.HI.X.SX32 R13, R13, R2.reuse, 0x1, P6 ;  /* 0x000000020d0d7211 */ /* 0x080fe400030f0eff */
[----:B--2---:R-:W-:Y:S02]  /*72a0*/  LEA R16, P6, R10, R3, 0x1 ;  /* 0x000000030a107211 */ /* 0x004fe400078c08ff */
[----:B------:R-:W-:Y:S02]  /*72b0*/  ISETP.LT.AND P4, PT, R6, c[0x0][0x17c], !P0 ;  /* 0x00005f0006007a0c */ /* 0x000fe40004781270 */
[C---:B0-----:R-:W-:Y:S02]  /*72c0*/  IADD3 R9, R10.reuse, c[0x0][0x198], RZ ;  /* 0x000066000a097a10 */ /* 0x041fe40007ffe0ff */
[----:B------:R-:W-:-:S02]  /*72d0*/  LEA.HI.X.SX32 R17, R10, R2, 0x1, P6 ;  /* 0x000000020a117211 */ /* 0x000fc400030f0eff */
[----:B------:R-:W-:Y:S02]  /*72e0*/  PRMT R14, R18, 0x7632, R14 ;  /* 0x00007632120e7816 */ /* 0x000fe4000000000e */
[C---:B------:R-:W-:Y:S02]  /*72f0*/  LEA R8, P6, R9.reuse, R3, 0x1 ;  /* 0x0000000309087211 */ /* 0x040fe400078c08ff */
[----:B------:R-:W-:Y:S01]  /*7300*/  PRMT R18, R22, 0x7632, R18 ;  /* 0x0000763216127816 */ /* 0x000fe20000000012 */
[----:B------:R0:W-:Y:S01]  /*7310*/  @P2 STG.E.U16 [R4.64], R14 ;  /* 0x0000000e04002986 */ /* 0x0001e2000c101504 */
[C---:B------:R-:W-:Y:S02]  /*7320*/  IADD3 R10, R9.reuse, c[0x0][0x198], RZ ;  /* 0x00006600090a7a10 */ /* 0x040fe40007ffe0ff */
[----:B------:R-:W-:Y:S01]  /*7330*/  LEA.HI.X.SX32 R9, R9, R2, 0x1, P6 ;  /* 0x0000000209097211 */ /* 0x000fe200030f0eff */
[----:B------:R1:W-:Y:S01]  /*7340*/  @P1 STG.E.U16 [R12.64], R22 ;  /* 0x000000160c001986 */ /* 0x0003e2000c101504 */
[----:B------:R-:W-:-:S03]  /*7350*/  IADD3 R6, R0, 0x2e, RZ ;  /* 0x0000002e00067810 */ /* 0x000fc60007ffe0ff */
[----:B------:R2:W-:Y:S01]  /*7360*/  @P5 STG.E.U16 [R16.64], R18 ;  /* 0x0000001210005986 */ /* 0x0005e2000c101504 */
[----:B------:R-:W-:Y:S02]  /*7370*/  ISETP.LT.AND P2, PT, R6, c[0x0][0x17c], !P0 ;  /* 0x00005f0006007a0c */ /* 0x000fe40004741270 */
[C---:B------:R-:W-:Y:S01]  /*7380*/  IADD3 R6, R0.reuse, 0x2f, RZ ;  /* 0x0000002f00067810 */ /* 0x040fe20007ffe0ff */
[----:B------:R3:W-:Y:S01]  /*7390*/  @P4 STG.E.U16 [R8.64], R26 ;  /* 0x0000001a08004986 */ /* 0x0007e2000c101504 */
[----:B0-----:R-:W-:Y:S02]  /*73a0*/  IADD3 R5, R0, 0x31, RZ ;  /* 0x0000003100057810 */ /* 0x001fe40007ffe0ff */
[C---:B------:R-:W-:Y:S02]  /*73b0*/  LEA R4, P6, R10.reuse, R3, 0x1 ;  /* 0x000000030a047211 */ /* 0x040fe400078c08ff */
[----:B-1----:R-:W-:Y:S02]  /*73c0*/  IADD3 R13, R10, c[0x0][0x198], RZ ;  /* 0x000066000a0d7a10 */ /* 0x002fe40007ffe0ff */
[----:B------:R-:W-:-:S02]  /*73d0*/  ISETP.LT.AND P4, PT, R5, c[0x0][0x17c], !P0 ;  /* 0x00005f0005007a0c */ /* 0x000fc40004781270 */
[-C--:B------:R-:W-:Y:S02]  /*73e0*/  LEA.HI.X.SX32 R5, R10, R2.reuse, 0x1, P6 ;  /* 0x000000020a057211 */ /* 0x080fe400030f0eff */
[C---:B------:R-:W-:Y:S02]  /*73f0*/  LEA R12, P6, R13.reuse, R3, 0x1 ;  /* 0x000000030d0c7211 */ /* 0x040fe400078c08ff */
[C---:B------:R-:W-:Y:S02]  /*7400*/  IADD3 R10, R13.reuse, c[0x0][0x198], RZ ;  /* 0x000066000d0a7a10 */ /* 0x040fe40007ffe0ff */
[----:B------:R-:W-:Y:S02]  /*7410*/  ISETP.LT.AND P1, PT, R6, c[0x0][0x17c], !P0 ;  /* 0x00005f0006007a0c */ /* 0x000fe40004721270 */
[----:B------:R-:W-:Y:S02]  /*7420*/  IADD3 R6, R0, 0x30, RZ ;  /* 0x0000003000067810 */ /* 0x000fe40007ffe0ff */
[----:B------:R-:W-:-:S02]  /*7430*/  LEA.HI.X.SX32 R13, R13, R2, 0x1, P6 ;  /* 0x000000020d0d7211 */ /* 0x000fc400030f0eff */
[----:B------:R-:W-:Y:S02]  /*7440*/  PRMT R14, R26, 0x7632, R14 ;  /* 0x000076321a0e7816 */ /* 0x000fe4000000000e */
[C---:B--2---:R-:W-:Y:S02]  /*7450*/  LEA R16, P6, R10.reuse, R3, 0x1 ;  /* 0x000000030a107211 */ /* 0x044fe400078c08ff */
[----:B---3--:R-:W-:Y:S01]  /*7460*/  IADD3 R9, R10, c[0x0][0x198], RZ ;  /* 0x000066000a097a10 */ /* 0x008fe20007ffe0ff */
[----:B------:R0:W-:Y:S01]  /*7470*/  @P3 STG.E.U16 [R4.64], R14 ;  /* 0x0000000e04003986 */ /* 0x0001e2000c101504 */
[----:B------:R-:W-:Y:S02]  /*7480*/  ISETP.LT.AND P5, PT, R6, c[0x0][0x17c], !P0 ;  /* 0x00005f0006007a0c */ /* 0x000fe400047a1270 */
[----:B------:R-:W-:Y:S01]  /*7490*/  IADD3 R6, R0, 0x32, RZ ;  /* 0x0000003200067810 */ /* 0x000fe20007ffe0ff */
[----:B------:R1:W-:Y:S01]  /*74a0*/  @P2 STG.E.U16 [R12.64], R30 ;  /* 0x0000001e0c002986 */ /* 0x0003e2000c101504 */
[----:B------:R-:W-:-:S02]  /*74b0*/  LEA.HI.X.SX32 R17, R10, R2, 0x1, P6 ;  /* 0x000000020a117211 */ /* 0x000fc400030f0eff */
[CC--:B------:R-:W-:Y:S02]  /*74c0*/  LEA R8, P6, R9.reuse, R3.reuse, 0x1 ;  /* 0x0000000309087211 */ /* 0x0c0fe400078c08ff */
[----:B------:R-:W-:Y:S02]  /*74d0*/  ISETP.LT.AND P3, PT, R6, c[0x0][0x17c], !P0 ;  /* 0x00005f0006007a0c */ /* 0x000fe40004761270 */
[----:B------:R-:W-:Y:S02]  /*74e0*/  IADD3 R6, R0, 0x33, RZ ;  /* 0x0000003300067810 */ /* 0x000fe40007ffe0ff */
[C---:B0-----:R-:W-:Y:S02]  /*74f0*/  IADD3 R5, R9.reuse, c[0x0][0x198], RZ ;  /* 0x0000660009057a10 */ /* 0x041fe40007ffe0ff */
[----:B------:R-:W-:Y:S02]  /*7500*/  LEA.HI.X.SX32 R9, R9, R2, 0x1, P6 ;  /* 0x0000000209097211 */ /* 0x000fe400030f0eff */
[----:B------:R-:W-:-:S02]  /*7510*/  LEA R4, P6, R5, R3, 0x1 ;  /* 0x0000000305047211 */ /* 0x000fc400078c08ff */
[C---:B------:R-:W-:Y:S02]  /*7520*/  IADD3 R10, R5.reuse, c[0x0][0x198], RZ ;  /* 0x00006600050a7a10 */ /* 0x040fe40007ffe0ff */
[----:B-1----:R-:W-:Y:S02]  /*7530*/  PRMT R13, R30, 0x7632, R13 ;  /* 0x000076321e0d7816 */ /* 0x002fe4000000000d */
[----:B------:R-:W-:Y:S02]  /*7540*/  ISETP.LT.AND P2, PT, R6, c[0x0][0x17c], !P0 ;  /* 0x00005f0006007a0c */ /* 0x000fe40004741270 */
[----:B------:R-:W-:Y:S01]  /*7550*/  IADD3 R6, R0, 0x34, RZ ;  /* 0x0000003400067810 */ /* 0x000fe20007ffe0ff */
[----:B------:R0:W-:Y:S01]  /*7560*/  @P1 STG.E.U16 [R16.64], R13 ;  /* 0x0000000d10001986 */ /* 0x0001e2000c101504 */
[----:B------:R-:W-:Y:S02]  /*7570*/  LEA.HI.X.SX32 R5, R5, R2, 0x1, P6 ;  /* 0x0000000205057211 */ /* 0x000fe400030f0eff */
[C---:B------:R-:W-:Y:S01]  /*7580*/  LEA R12, P6, R10.reuse, R3, 0x1 ;  /* 0x000000030a0c7211 */ /* 0x040fe200078c08ff */
[----:B------:R1:W-:Y:S01]  /*7590*/  @P5 STG.E.U16 [R8.64], R35 ;  /* 0x0000002308005986 */ /* 0x0003e2000c101504 */
[----:B------:R-:W-:-:S02]  /*75a0*/  IADD3 R14, R10, c[0x0][0x198], RZ ;  /* 0x000066000a0e7a10 */ /* 0x000fc40007ffe0ff */
[----:B------:R-:W-:Y:S02]  /*75b0*/  ISETP.LT.AND P1, PT, R6, c[0x0][0x17c], !P0 ;  /* 0x00005f0006007a0c */ /* 0x000fe40004721270 */
[----:B------:R-:W-:Y:S02]  /*75c0*/  IADD3 R6, R0, 0x35, RZ ;  /* 0x0000003500067810 */ /* 0x000fe40007ffe0ff */
[----:B------:R-:W-:Y:S02]  /*75d0*/  PRMT R18, R7, 0x7632, R18 ;  /* 0x0000763207127816 */ /* 0x000fe40000000012 */
[----:B0-----:R-:W-:Y:S02]  /*75e0*/  PRMT R17, R35, 0x7632, R17 ;  /* 0x0000763223117816 */ /* 0x001fe40000000011 */
[----:B------:R-:W-:Y:S02]  /*75f0*/  LEA.HI.X.SX32 R13, R10, R2, 0x1, P6 ;  /* 0x000000020a0d7211 */ /* 0x000fe400030f0eff */
[----:B------:R-:W-:Y:S01]  /*7600*/  LEA R16, P6, R14, R3, 0x1 ;  /* 0x000000030e107211 */ /* 0x000fe200078c08ff */
[----:B------:R0:W-:Y:S01]  /*7610*/  @P4 STG.E.U16 [R4.64], R17 ;  /* 0x0000001104004986 */ /* 0x0001e2000c101504 */
[----:B------:R-:W-:-:S02]  /*7620*/  ISETP.LT.AND P5, PT, R6, c[0x0][0x17c], !P0 ;  /* 0x00005f0006007a0c */ /* 0x000fc400047a1270 */
[----:B-1----:R-:W-:Y:S01]  /*7630*/  IADD3 R8, R14, c[0x0][0x198], RZ ;  /* 0x000066000e087a10 */ /* 0x002fe20007ffe0ff */
[----:B------:R1:W-:Y:S01]  /*7640*/  @P3 STG.E.U16 [R12.64], R7 ;  /* 0x000000070c003986 */ /* 0x0003e2000c101504 */
[----:B------:R-:W-:Y:S02]  /*7650*/  IADD3 R6, R0, 0x36, RZ ;  /* 0x0000003600067810 */ /* 0x000fe40007ffe0ff */
[----:B------:R-:W-:Y:S02]  /*7660*/  IADD3 R9, R8, c[0x0][0x198], RZ ;  /* 0x0000660008097a10 */ /* 0x000fe40007ffe0ff */
[----:B------:R-:W-:Y:S02]  /*7670*/  ISETP.LT.AND P4, PT, R6, c[0x0][0x17c], !P0 ;  /* 0x00005f0006007a0c */ /* 0x000fe40004781270 */
[----:B------:R-:W-:Y:S02]  /*7680*/  IADD3 R6, R0, 0x37, RZ ;  /* 0x0000003700067810 */ /* 0x000fe40007ffe0ff */
[----:B0-----:R-:W-:-:S02]  /*7690*/  LEA.HI.X.SX32 R17, R14, R2, 0x1, P6 ;  /* 0x000000020e117211 */ /* 0x001fc400030f0eff */
[----:B------:R-:W-:Y:S02]  /*76a0*/  IADD3 R5, R0, 0x38, RZ ;  /* 0x0000003800057810 */ /* 0x000fe40007ffe0ff */
[CC--:B------:R-:W-:Y:S01]  /*76b0*/  LEA R4, P6, R8.reuse, R3.reuse, 0x1 ;  /* 0x0000000308047211 */ /* 0x0c0fe200078c08ff */
[----:B------:R-:W-:Y:S01]  /*76c0*/  @P2 STG.E.U16 [R16.64], R18 ;  /* 0x0000001210002986 */ /* 0x000fe2000c101504 */
[----:B------:R-:W-:Y:S02]  /*76d0*/  ISETP.LT.AND P2, PT, R5, c[0x0][0x17c], !P0 ;  /* 0x00005f0005007a0c */ /* 0x000fe40004741270 */
[----:B------:R-:W-:Y:S02]  /*76e0*/  LEA.HI.X.SX32 R5, R8, R2, 0x1, P6 ;  /* 0x0000000208057211 */ /* 0x000fe400030f0eff */
[----:B------:R-:W-:Y:S02]  /*76f0*/  LEA R8, P6, R9, R3, 0x1 ;  /* 0x0000000309087211 */ /* 0x000fe400078c08ff */
[----:B------:R-:W-:Y:S01]  /*7700*/  ISETP.LT.AND P3, PT, R6, c[0x0][0x17c], !P0 ;  /* 0x00005f0006007a0c */ /* 0x000fe20004761270 */
[----:B------:R0:W-:Y:S01]  /*7710*/  @P1 STG.E.U16 [R4.64], R11 ;  /* 0x0000000b04001986 */ /* 0x0001e2000c101504 */
[----:B------:R-:W-:-:S02]  /*7720*/  IADD3 R6, R0, 0x39, RZ ;  /* 0x0000003900067810 */ /* 0x000fc40007ffe0ff */
[----:B------:R-:W-:Y:S02]  /*7730*/  IADD3 R10, R9, c[0x0][0x198], RZ ;  /* 0x00006600090a7a10 */ /* 0x000fe40007ffe0ff */
[----:B------:R-:W-:Y:S02]  /*7740*/  PRMT R14, R11, 0x7632, R14 ;  /* 0x000076320b0e7816 */ /* 0x000fe4000000000e */
[----:B------:R-:W-:Y:S02]  /*7750*/  LEA.HI.X.SX32 R9, R9, R2, 0x1, P6 ;  /* 0x0000000209097211 */ /* 0x000fe400030f0eff */
[----:B------:R-:W-:Y:S02]  /*7760*/  ISETP.LT.AND P1, PT, R6, c[0x0][0x17c], !P0 ;  /* 0x00005f0006007a0c */ /* 0x000fe40004721270 */
[----:B-1----:R-:W-:Y:S01]  /*7770*/  IADD3 R7, R0, 0x3a, RZ ;  /* 0x0000003a00077810 */ /* 0x002fe20007ffe0ff */
[----:B------:R1:W-:Y:S01]  /*7780*/  @P5 STG.E.U16 [R8.64], R14 ;  /* 0x0000000e08005986 */ /* 0x0003e2000c101504 */
[----:B------:R-:W-:-:S02]  /*7790*/  LEA R6, P6, R10, R3, 0x1 ;  /* 0x000000030a067211 */ /* 0x000fc400078c08ff */
[C---:B------:R-:W-:Y:S02]  /*77a0*/  IADD3 R13, R10.reuse, c[0x0][0x198], RZ ;  /* 0x000066000a0d7a10 */ /* 0x040fe40007ffe0ff */
[----:B------:R-:W-:Y:S02]  /*77b0*/  ISETP.LT.AND P5, PT, R7, c[0x0][0x17c], !P0 ;  /* 0x00005f0007007a0c */ /* 0x000fe400047a1270 */
[----:B------:R-:W-:Y:S02]  /*77c0*/  LEA.HI.X.SX32 R7, R10, R2, 0x1, P6 ;  /* 0x000000020a077211 */ /* 0x000fe400030f0eff */
[C---:B------:R-:W-:Y:S02]  /*77d0*/  LEA R12, P6, R13.reuse, R3, 0x1 ;  /* 0x000000030d0c7211 */ /* 0x040fe400078c08ff */
[----:B0-----:R-:W-:Y:S01]  /*77e0*/  IADD3 R11, R13, c[0x0][0x198], RZ ;  /* 0x000066000d0b7a10 */ /* 0x001fe20007ffe0ff */
[----:B------:R-:W-:Y:S01]  /*77f0*/  @P4 STG.E.U16 [R6.64], R15 ;  /* 0x0000000f06004986 */ /* 0x000fe2000c101504 */
[----:B------:R-:W-:-:S02]  /*7800*/  PRMT R16, R15, 0x7632, R16 ;  /* 0x000076320f107816 */ /* 0x000fc40000000010 */
[-C--:B------:R-:W-:Y:S02]  /*7810*/  LEA.HI.X.SX32 R13, R13, R2.reuse, 0x1, P6 ;  /* 0x000000020d0d7211 */ /* 0x080fe400030f0eff */
[----:B------:R-:W-:Y:S02]  /*7820*/  IADD3 R5, R0, 0x3c, RZ ;  /* 0x0000003c00057810 */ /* 0x000fe40007ffe0ff */
[C---:B------:R-:W-:Y:S01]  /*7830*/  LEA R4, P6, R11.reuse, R3, 0x1 ;  /* 0x000000030b047211 */ /* 0x040fe200078c08ff */
[----:B------:R0:W-:Y:S01]  /*7840*/  @P3 STG.E.U16 [R12.64], R16 ;  /* 0x000000100c003986 */ /* 0x0001e2000c101504 */
[----:B-1----:R-:W-:Y:S02]  /*7850*/  IADD3 R9, R11, c[0x0][0x198], RZ ;  /* 0x000066000b097a10 */ /* 0x002fe40007ffe0ff */
[----:B------:R-:W-:Y:S02]  /*7860*/  ISETP.LT.AND P3, PT, R5, c[0x0][0x17c], !P0 ;  /* 0x00005f0005007a0c */ /* 0x000fe40004761270 */
[----:B------:R-:W-:-:S02]  /*7870*/  LEA.HI.X.SX32 R5, R11, R2, 0x1, P6 ;  /* 0x000000020b057211 */ /* 0x000fc400030f0eff */
[----:B------:R-:W-:Y:S02]  /*7880*/  IADD3 R11, R9, c[0x0][0x198], RZ ;  /* 0x00006600090b7a10 */ /* 0x000fe40007ffe0ff */
[----:B------:R-:W-:Y:S01]  /*7890*/  IADD3 R10, R0, 0x3b, RZ ;  /* 0x0000003b000a7810 */ /* 0x000fe20007ffe0ff */
[----:B------:R-:W-:Y:S01]  /*78a0*/  @P2 STG.E.U16 [R4.64], R19 ;  /* 0x0000001304002986 */ /* 0x000fe2000c101504 */
[----:B------:R-:W-:Y:S02]  /*78b0*/  IADD3 R14, R11, c[0x0][0x198], RZ ;  /* 0x000066000b0e7a10 */ /* 0x000fe40007ffe0ff */
[----:B------:R-:W-:Y:S02]  /*78c0*/  LEA R8, P6, R9, R3, 0x1 ;  /* 0x0000000309087211 */ /* 0x000fe400078c08ff */
[----:B0-----:R-:W-:Y:S02]  /*78d0*/  IADD3 R13, R14, c[0x0][0x198], RZ ;  /* 0x000066000e0d7a10 */ /* 0x001fe40007ffe0ff */
[----:B------:R-:W-:-:S02]  /*78e0*/  ISETP.LT.AND P4, PT, R10, c[0x0][0x17c], !P0 ;  /* 0x00005f000a007a0c */ /* 0x000fc40004781270 */
[----:B------:R-:W-:Y:S02]  /*78f0*/  PRMT R7, R19, 0x7632, R7 ;  /* 0x0000763213077816 */ /* 0x000fe40000000007 */
[----:B------:R-:W-:Y:S02]  /*7900*/  LEA.HI.X.SX32 R9, R9, R2, 0x1, P6 ;  /* 0x0000000209097211 */ /* 0x000fe400030f0eff */
[----:B------:R-:W-:Y:S02]  /*7910*/  IADD3 R10, R0, 0x3d, RZ ;  /* 0x0000003d000a7810 */ /* 0x000fe40007ffe0ff */
[----:B------:R-:W-:Y:S01]  /*7920*/  LEA R6, P6, R11, R3, 0x1 ;  /* 0x000000030b067211 */ /* 0x000fe200078c08ff */
[----:B------:R0:W-:Y:S01]  /*7930*/  @P1 STG.E.U16 [R8.64], R7 ;  /* 0x0000000708001986 */ /* 0x0001e2000c101504 */
[----:B------:R-:W-:Y:S02]  /*7940*/  IADD3 R16, R13, c[0x0][0x198], RZ ;  /* 0x000066000d107a10 */ /* 0x000fe40007ffe0ff */
[----:B------:R-:W-:-:S02]  /*7950*/  ISETP.LT.AND P2, PT, R10, c[0x0][0x17c], !P0 ;  /* 0x00005f000a007a0c */ /* 0x000fc40004741270 */
[-C--:B------:R-:W-:Y:S02]  /*7960*/  LEA R10, P1, R14, R3.reuse, 0x1 ;  /* 0x000000030e0a7211 */ /* 0x080fe400078208ff */
[----:B------:R-:W-:Y:S02]  /*7970*/  IADD3 R17, R16, c[0x0][0x198], RZ ;  /* 0x0000660010117a10 */ /* 0x000fe40007ffe0ff */
[C---:B------:R-:W-:Y:S02]  /*7980*/  IADD3 R15, R0.reuse, 0x3e, RZ ;  /* 0x0000003e000f7810 */ /* 0x040fe40007ffe0ff */
[----:B------:R-:W-:Y:S02]  /*7990*/  IADD3 R0, R0, 0x3f, RZ ;  /* 0x0000003f00007810 */ /* 0x000fe40007ffe0ff */
[----:B0-----:R-:W-:Y:S02]  /*79a0*/  LEA.HI.X.SX32 R7, R11, R2, 0x1, P6 ;  /* 0x000000020b077211 */ /* 0x001fe400030f0eff */
[----:B------:R-:W-:-:S02]  /*79b0*/  LEA R12, P6, R13, R3, 0x1 ;  /* 0x000000030d0c7211 */ /* 0x000fc400078c08ff */
[-C--:B------:R-:W-:Y:S01]  /*79c0*/  LEA.HI.X.SX32 R11, R14, R2.reuse, 0x1, P1 ;  /* 0x000000020e0b7211 */ /* 0x080fe200008f0eff */
[----:B------:R0:W-:Y:S01]  /*79d0*/  @P5 STG.E.U16 [R6.64], R23 ;  /* 0x0000001706005986 */ /* 0x0001e2000c101504 */
[-C--:B------:R-:W-:Y:S02]  /*79e0*/  LEA R8, P1, R17, R3.reuse, 0x1 ;  /* 0x0000000311087211 */ /* 0x080fe400078208ff */
[-C--:B------:R-:W-:Y:S02]  /*79f0*/  LEA.HI.X.SX32 R13, R13, R2.reuse, 0x1, P6 ;  /* 0x000000020d0d7211 */ /* 0x080fe400030f0eff */
[----:B------:R-:W-:Y:S02]  /*7a00*/  LEA R4, P6, R16, R3, 0x1 ;  /* 0x0000000310047211 */ /* 0x000fe400078c08ff */
[C---:B------:R-:W-:Y:S02]  /*7a10*/  IADD3 R18, R17.reuse, c[0x0][0x198], RZ ;  /* 0x0000660011127a10 */ /* 0x040fe40007ffe0ff */
[----:B------:R-:W-:-:S02]  /*7a20*/  LEA.HI.X.SX32 R9, R17, R2, 0x1, P1 ;  /* 0x0000000211097211 */ /* 0x000fc400008f0eff */
[----:B------:R-:W-:Y:S02]  /*7a30*/  ISETP.LT.AND P1, PT, R15, c[0x0][0x17c], !P0 ;  /* 0x00005f000f007a0c */ /* 0x000fe40004721270 */
[-C--:B------:R-:W-:Y:S02]  /*7a40*/  LEA.HI.X.SX32 R5, R16, R2.reuse, 0x1, P6 ;  /* 0x0000000210057211 */ /* 0x080fe400030f0eff */
[----:B------:R-:W-:Y:S02]  /*7a50*/  ISETP.LT.AND P0, PT, R0, c[0x0][0x17c], !P0 ;  /* 0x00005f0000007a0c */ /* 0x000fe40004701270 */
[C---:B------:R-:W-:Y:S02]  /*7a60*/  LEA R14, P6, R18.reuse, R3, 0x1 ;  /* 0x00000003120e7211 */ /* 0x040fe400078c08ff */
[----:B------:R-:W-:Y:S02]  /*7a70*/  PRMT R0, R23, 0x7632, R0 ;  /* 0x0000763217007816 */ /* 0x000fe40000000000 */
[----:B------:R-:W-:-:S02]  /*7a80*/  LEA.HI.X.SX32 R15, R18, R2, 0x1, P6 ;  /* 0x00000002120f7211 */ /* 0x000fc400030f0eff */
[----:B------:R-:W-:Y:S01]  /*7a90*/  PRMT R2, R27, 0x7632, R2 ;  /* 0x000076321b027816 */ /* 0x000fe20000000002 */
[----:B------:R0:W-:Y:S04]  /*7aa0*/  @P4 STG.E.U16 [R10.64], R0 ;  /* 0x000000000a004986 */ /* 0x0001e8000c101504 */
[----:B------:R0:W-:Y:S04]  /*7ab0*/  @P3 STG.E.U16 [R12.64], R27 ;  /* 0x0000001b0c003986 */ /* 0x0001e8000c101504 */
[----:B------:R0:W-:Y:S04]  /*7ac0*/  @P2 STG.E.U16 [R4.64], R2 ;  /* 0x0000000204002986 */ /* 0x0001e8000c101504 */
[----:B------:R0:W-:Y:S01]  /*7ad0*/  @P1 STG.E.U16 [R8.64], R31 ;  /* 0x0000001f08001986 */ /* 0x0001e2000c101504 */
[----:B------:R-:W-:Y:S05]  /*7ae0*/  @!P0 EXIT ;  /* 0x000000000000894d */ /* 0x000fea0003800000 */
[----:B0-----:R-:W-:-:S05]  /*7af0*/  PRMT R7, R31, 0x7632, R7 ;  /* 0x000076321f077816 */ /* 0x001fca0000000007 */
[----:B------:R-:W-:Y:S01]  /*7b00*/  STG.E.U16 [R14.64], R7 ;  /* 0x000000070e007986 */ /* 0x000fe2000c101504 */
[----:B------:R-:W-:Y:S05]  /*7b10*/  EXIT ;  /* 0x000000000000794d */ /* 0x000fea0003800000 */
.L_x_4:
[----:B------:R-:W-:-:S00]  /*7b20*/  BRA `(.L_x_4) ;  /* 0xfffffff000007947 */ /* 0x000fc0000383ffff */
[----:B------:R-:W-:-:S00]  /*7b30*/  NOP ;  /* 0x0000000000007918 */ /* 0x000fc00000000000 */
        /* <DEDUP_REMOVED lines=12> */
.L_x_5:


//--------------------- .nv.shared.matmul_kernel  --------------------------
	.section	.nv.shared.matmul_kernel,"aw",@nobits
	.sectionflags	@""
	.align	16
